//
// Generated by NVIDIA NVVM Compiler
//
// Compiler Build ID: CL-36424714
// Cuda compilation tools, release 13.0, V13.0.88
// Based on NVVM 20.0.0
//

.version 9.0
.target sm_100
.address_size 64

	// .globl	_Z19implicit_first_passPfii

.visible .entry _Z19implicit_first_passPfii(
	.param .u64 .ptr .align 1 _Z19implicit_first_passPfii_param_0,
	.param .u32 _Z19implicit_first_passPfii_param_1,
	.param .u32 _Z19implicit_first_passPfii_param_2
)
{
	.reg .pred 	%p<96>;
	.reg .b32 	%r<167>;
	.reg .b32 	%f<213>;
	.reg .b64 	%rd<70>;

	ld.param.u64 	%rd5, [_Z19implicit_first_passPfii_param_0];
	ld.param.u32 	%r80, [_Z19implicit_first_passPfii_param_1];
	ld.param.u32 	%r81, [_Z19implicit_first_passPfii_param_2];
	mov.u32 	%r82, %ctaid.x;
	mov.u32 	%r83, %ntid.x;
	mov.u32 	%r84, %tid.x;
	mad.lo.s32 	%r1, %r82, %r83, %r84;
	setp.le.s32 	%p1, %r81, %r1;
	@%p1 bra 	$L__BB0_46;
	cvta.to.global.u64 	%rd6, %rd5;
	mul.wide.s32 	%rd7, %r1, 4;
	add.s64 	%rd1, %rd6, %rd7;
	setp.lt.s32 	%p2, %r81, 1;
	mov.b32 	%r153, -1;
	@%p2 bra 	$L__BB0_26;
	ld.global.f32 	%f2, [%rd1];
	add.s32 	%r2, %r81, 1;
	and.b32  	%r3, %r81, 7;
	add.s32 	%r4, %r3, -1;
	and.b32  	%r5, %r81, 3;
	and.b32  	%r6, %r81, 2147483640;
	and.b32  	%r7, %r81, 1;
	neg.s32 	%r8, %r81;
	shl.b32 	%r9, %r80, 2;
	setp.lt.f32 	%p3, %f2, 0f00000000;
	selp.b32 	%r88, -1, 1, %p3;
	setp.eq.f32 	%p4, %f2, 0f00000000;
	selp.b32 	%r141, 0, %r88, %p4;
	mov.b32 	%r143, 0;
	mov.b32 	%r153, -1;
	mul.wide.s32 	%rd36, %r80, 4;
$L__BB0_3:
	mov.u32 	%r12, %r153;
	mov.u32 	%r11, %r141;
	mul.lo.s32 	%r89, %r143, %r80;
	mul.wide.s32 	%rd8, %r89, 4;
	add.s64 	%rd9, %rd1, %rd8;
	ld.global.f32 	%f3, [%rd9];
	setp.eq.f32 	%p5, %f3, 0f00000000;
	setp.lt.f32 	%p6, %f3, 0f00000000;
	selp.b32 	%r90, -1, 1, %p6;
	selp.b32 	%r141, 0, %r90, %p5;
	setp.eq.s32 	%p7, %r141, %r11;
	@%p7 bra 	$L__BB0_24;
	setp.eq.s32 	%p8, %r11, 0;
	selp.s32 	%r15, -1, 0, %p8;
	add.s32 	%r153, %r143, %r15;
	setp.ne.s32 	%p9, %r12, -1;
	@%p9 bra 	$L__BB0_16;
	setp.lt.u32 	%p30, %r81, 8;
	mov.b32 	%r151, 0;
	@%p30 bra 	$L__BB0_8;
	mov.b32 	%r145, 0;
$L__BB0_7:
	.pragma "nounroll";
	sub.s32 	%r108, %r145, %r153;
	cvt.rn.f32.s32 	%f64, %r108;
	mul.f32 	%f65, %f64, %f64;
	mul.lo.s32 	%r109, %r145, %r80;
	mul.wide.s32 	%rd18, %r109, 4;
	add.s64 	%rd19, %rd1, %rd18;
	ld.global.f32 	%f66, [%rd19];
	setp.eq.f32 	%p31, %f65, 0f00000000;
	setp.eq.f32 	%p32, %f66, 0f00000000;
	copysign.f32 	%f68, %f66, %f65;
	selp.f32 	%f69, 0f00000000, %f68, %p32;
	selp.f32 	%f70, 0f00000000, %f69, %p31;
	st.global.f32 	[%rd19], %f70;
	add.s32 	%r110, %r108, 1;
	cvt.rn.f32.s32 	%f71, %r110;
	mul.f32 	%f72, %f71, %f71;
	add.s64 	%rd21, %rd19, %rd36;
	ld.global.f32 	%f73, [%rd21];
	setp.eq.f32 	%p33, %f72, 0f00000000;
	setp.eq.f32 	%p34, %f73, 0f00000000;
	copysign.f32 	%f75, %f73, %f72;
	selp.f32 	%f76, 0f00000000, %f75, %p34;
	selp.f32 	%f77, 0f00000000, %f76, %p33;
	st.global.f32 	[%rd21], %f77;
	add.s32 	%r111, %r108, 2;
	cvt.rn.f32.s32 	%f78, %r111;
	mul.f32 	%f79, %f78, %f78;
	add.s64 	%rd22, %rd21, %rd36;
	ld.global.f32 	%f80, [%rd22];
	setp.eq.f32 	%p35, %f79, 0f00000000;
	setp.eq.f32 	%p36, %f80, 0f00000000;
	copysign.f32 	%f82, %f80, %f79;
	selp.f32 	%f83, 0f00000000, %f82, %p36;
	selp.f32 	%f84, 0f00000000, %f83, %p35;
	st.global.f32 	[%rd22], %f84;
	add.s32 	%r112, %r108, 3;
	cvt.rn.f32.s32 	%f85, %r112;
	mul.f32 	%f86, %f85, %f85;
	add.s64 	%rd23, %rd22, %rd36;
	ld.global.f32 	%f87, [%rd23];
	setp.eq.f32 	%p37, %f86, 0f00000000;
	setp.eq.f32 	%p38, %f87, 0f00000000;
	copysign.f32 	%f89, %f87, %f86;
	selp.f32 	%f90, 0f00000000, %f89, %p38;
	selp.f32 	%f91, 0f00000000, %f90, %p37;
	st.global.f32 	[%rd23], %f91;
	add.s32 	%r113, %r108, 4;
	cvt.rn.f32.s32 	%f92, %r113;
	mul.f32 	%f93, %f92, %f92;
	add.s64 	%rd24, %rd23, %rd36;
	ld.global.f32 	%f94, [%rd24];
	setp.eq.f32 	%p39, %f93, 0f00000000;
	setp.eq.f32 	%p40, %f94, 0f00000000;
	copysign.f32 	%f96, %f94, %f93;
	selp.f32 	%f97, 0f00000000, %f96, %p40;
	selp.f32 	%f98, 0f00000000, %f97, %p39;
	st.global.f32 	[%rd24], %f98;
	add.s32 	%r114, %r108, 5;
	cvt.rn.f32.s32 	%f99, %r114;
	mul.f32 	%f100, %f99, %f99;
	add.s64 	%rd25, %rd24, %rd36;
	ld.global.f32 	%f101, [%rd25];
	setp.eq.f32 	%p41, %f100, 0f00000000;
	setp.eq.f32 	%p42, %f101, 0f00000000;
	copysign.f32 	%f103, %f101, %f100;
	selp.f32 	%f104, 0f00000000, %f103, %p42;
	selp.f32 	%f105, 0f00000000, %f104, %p41;
	st.global.f32 	[%rd25], %f105;
	add.s32 	%r115, %r108, 6;
	cvt.rn.f32.s32 	%f106, %r115;
	mul.f32 	%f107, %f106, %f106;
	add.s64 	%rd26, %rd25, %rd36;
	ld.global.f32 	%f108, [%rd26];
	setp.eq.f32 	%p43, %f107, 0f00000000;
	setp.eq.f32 	%p44, %f108, 0f00000000;
	copysign.f32 	%f110, %f108, %f107;
	selp.f32 	%f111, 0f00000000, %f110, %p44;
	selp.f32 	%f112, 0f00000000, %f111, %p43;
	st.global.f32 	[%rd26], %f112;
	add.s32 	%r116, %r108, 7;
	cvt.rn.f32.s32 	%f113, %r116;
	mul.f32 	%f114, %f113, %f113;
	add.s64 	%rd27, %rd26, %rd36;
	ld.global.f32 	%f115, [%rd27];
	setp.eq.f32 	%p45, %f114, 0f00000000;
	setp.eq.f32 	%p46, %f115, 0f00000000;
	copysign.f32 	%f117, %f115, %f114;
	selp.f32 	%f118, 0f00000000, %f117, %p46;
	selp.f32 	%f119, 0f00000000, %f118, %p45;
	st.global.f32 	[%rd27], %f119;
	add.s32 	%r145, %r145, 8;
	setp.eq.s32 	%p47, %r145, %r6;
	mov.u32 	%r151, %r6;
	@%p47 bra 	$L__BB0_8;
	bra.uni 	$L__BB0_7;
$L__BB0_8:
	setp.eq.s32 	%p48, %r3, 0;
	@%p48 bra 	$L__BB0_25;
	setp.lt.u32 	%p49, %r4, 3;
	@%p49 bra 	$L__BB0_11;
	sub.s32 	%r117, %r151, %r153;
	cvt.rn.f32.s32 	%f120, %r117;
	mul.f32 	%f121, %f120, %f120;
	mul.lo.s32 	%r118, %r151, %r80;
	mul.wide.s32 	%rd28, %r118, 4;
	add.s64 	%rd29, %rd1, %rd28;
	ld.global.f32 	%f122, [%rd29];
	setp.eq.f32 	%p50, %f121, 0f00000000;
	setp.eq.f32 	%p51, %f122, 0f00000000;
	copysign.f32 	%f124, %f122, %f121;
	selp.f32 	%f125, 0f00000000, %f124, %p51;
	selp.f32 	%f126, 0f00000000, %f125, %p50;
	st.global.f32 	[%rd29], %f126;
	add.s32 	%r119, %r117, 1;
	cvt.rn.f32.s32 	%f127, %r119;
	mul.f32 	%f128, %f127, %f127;
	add.s64 	%rd31, %rd29, %rd36;
	ld.global.f32 	%f129, [%rd31];
	setp.eq.f32 	%p52, %f128, 0f00000000;
	setp.eq.f32 	%p53, %f129, 0f00000000;
	copysign.f32 	%f131, %f129, %f128;
	selp.f32 	%f132, 0f00000000, %f131, %p53;
	selp.f32 	%f133, 0f00000000, %f132, %p52;
	st.global.f32 	[%rd31], %f133;
	add.s32 	%r120, %r117, 2;
	cvt.rn.f32.s32 	%f134, %r120;
	mul.f32 	%f135, %f134, %f134;
	add.s64 	%rd32, %rd31, %rd36;
	ld.global.f32 	%f136, [%rd32];
	setp.eq.f32 	%p54, %f135, 0f00000000;
	setp.eq.f32 	%p55, %f136, 0f00000000;
	copysign.f32 	%f138, %f136, %f135;
	selp.f32 	%f139, 0f00000000, %f138, %p55;
	selp.f32 	%f140, 0f00000000, %f139, %p54;
	st.global.f32 	[%rd32], %f140;
	add.s32 	%r121, %r117, 3;
	cvt.rn.f32.s32 	%f141, %r121;
	mul.f32 	%f142, %f141, %f141;
	add.s64 	%rd33, %rd32, %rd36;
	ld.global.f32 	%f143, [%rd33];
	setp.eq.f32 	%p56, %f142, 0f00000000;
	setp.eq.f32 	%p57, %f143, 0f00000000;
	copysign.f32 	%f145, %f143, %f142;
	selp.f32 	%f146, 0f00000000, %f145, %p57;
	selp.f32 	%f147, 0f00000000, %f146, %p56;
	st.global.f32 	[%rd33], %f147;
	add.s32 	%r151, %r151, 4;
$L__BB0_11:
	setp.eq.s32 	%p58, %r5, 0;
	@%p58 bra 	$L__BB0_25;
	setp.eq.s32 	%p59, %r5, 1;
	@%p59 bra 	$L__BB0_14;
	sub.s32 	%r122, %r151, %r153;
	cvt.rn.f32.s32 	%f148, %r122;
	mul.f32 	%f149, %f148, %f148;
	mul.lo.s32 	%r123, %r151, %r80;
	mul.wide.s32 	%rd34, %r123, 4;
	add.s64 	%rd35, %rd1, %rd34;
	ld.global.f32 	%f150, [%rd35];
	setp.eq.f32 	%p60, %f149, 0f00000000;
	setp.eq.f32 	%p61, %f150, 0f00000000;
	copysign.f32 	%f152, %f150, %f149;
	selp.f32 	%f153, 0f00000000, %f152, %p61;
	selp.f32 	%f154, 0f00000000, %f153, %p60;
	st.global.f32 	[%rd35], %f154;
	add.s32 	%r124, %r122, 1;
	cvt.rn.f32.s32 	%f155, %r124;
	mul.f32 	%f156, %f155, %f155;
	add.s64 	%rd37, %rd35, %rd36;
	ld.global.f32 	%f157, [%rd37];
	setp.eq.f32 	%p62, %f156, 0f00000000;
	setp.eq.f32 	%p63, %f157, 0f00000000;
	copysign.f32 	%f159, %f157, %f156;
	selp.f32 	%f160, 0f00000000, %f159, %p63;
	selp.f32 	%f161, 0f00000000, %f160, %p62;
	st.global.f32 	[%rd37], %f161;
	add.s32 	%r151, %r151, 2;
$L__BB0_14:
	setp.eq.s32 	%p64, %r7, 0;
	@%p64 bra 	$L__BB0_25;
	sub.s32 	%r125, %r151, %r153;
	cvt.rn.f32.s32 	%f162, %r125;
	mul.f32 	%f163, %f162, %f162;
	mul.lo.s32 	%r126, %r151, %r80;
	mul.wide.s32 	%rd38, %r126, 4;
	add.s64 	%rd39, %rd1, %rd38;
	ld.global.f32 	%f164, [%rd39];
	setp.eq.f32 	%p65, %f163, 0f00000000;
	setp.eq.f32 	%p66, %f164, 0f00000000;
	copysign.f32 	%f166, %f164, %f163;
	selp.f32 	%f167, 0f00000000, %f166, %p66;
	selp.f32 	%f168, 0f00000000, %f167, %p65;
	st.global.f32 	[%rd39], %f168;
	bra.uni 	$L__BB0_25;
$L__BB0_16:
	setp.lt.s32 	%p10, %r81, %r12;
	@%p10 bra 	$L__BB0_25;
	sub.s32 	%r91, %r2, %r12;
	and.b32  	%r17, %r91, 3;
	setp.eq.s32 	%p11, %r17, 0;
	mov.u32 	%r144, %r12;
	@%p11 bra 	$L__BB0_21;
	sub.s32 	%r92, %r153, %r12;
	cvt.rn.f32.s32 	%f4, %r92;
	min.f32 	%f5, %f4, 0f00000000;
	mul.f32 	%f6, %f5, %f5;
	mul.lo.s32 	%r93, %r12, %r80;
	mul.wide.s32 	%rd10, %r93, 4;
	add.s64 	%rd2, %rd1, %rd10;
	ld.global.f32 	%f7, [%rd2];
	setp.eq.f32 	%p12, %f6, 0f00000000;
	setp.eq.f32 	%p13, %f7, 0f00000000;
	copysign.f32 	%f9, %f7, %f6;
	selp.f32 	%f10, 0f00000000, %f9, %p13;
	selp.f32 	%f11, 0f00000000, %f10, %p12;
	st.global.f32 	[%rd2], %f11;
	add.s32 	%r144, %r12, 1;
	setp.eq.s32 	%p14, %r17, 1;
	@%p14 bra 	$L__BB0_21;
	sub.s32 	%r94, %r153, %r144;
	cvt.rn.f32.s32 	%f12, %r94;
	min.f32 	%f13, %f12, 0f3F800000;
	mul.f32 	%f14, %f13, %f13;
	add.s64 	%rd4, %rd2, %rd36;
	ld.global.f32 	%f15, [%rd4];
	setp.eq.f32 	%p15, %f14, 0f00000000;
	setp.eq.f32 	%p16, %f15, 0f00000000;
	copysign.f32 	%f17, %f15, %f14;
	selp.f32 	%f18, 0f00000000, %f17, %p16;
	selp.f32 	%f19, 0f00000000, %f18, %p15;
	st.global.f32 	[%rd4], %f19;
	add.s32 	%r144, %r12, 2;
	setp.eq.s32 	%p17, %r17, 2;
	@%p17 bra 	$L__BB0_21;
	sub.s32 	%r95, %r153, %r144;
	cvt.rn.f32.s32 	%f20, %r95;
	min.f32 	%f21, %f20, 0f40000000;
	mul.f32 	%f22, %f21, %f21;
	add.s64 	%rd11, %rd4, %rd36;
	ld.global.f32 	%f23, [%rd11];
	setp.eq.f32 	%p18, %f22, 0f00000000;
	setp.eq.f32 	%p19, %f23, 0f00000000;
	copysign.f32 	%f25, %f23, %f22;
	selp.f32 	%f26, 0f00000000, %f25, %p19;
	selp.f32 	%f27, 0f00000000, %f26, %p18;
	st.global.f32 	[%rd11], %f27;
	add.s32 	%r144, %r12, 3;
$L__BB0_21:
	sub.s32 	%r96, %r81, %r12;
	setp.lt.u32 	%p20, %r96, 3;
	@%p20 bra 	$L__BB0_25;
	sub.s32 	%r97, %r144, %r12;
	add.s32 	%r149, %r97, 1;
	add.s32 	%r98, %r143, %r15;
	not.b32 	%r99, %r144;
	add.s32 	%r148, %r99, %r98;
	add.s32 	%r147, %r8, %r144;
	mul.lo.s32 	%r146, %r80, %r144;
$L__BB0_23:
	add.s32 	%r100, %r149, -1;
	cvt.rn.f32.s32 	%f28, %r100;
	add.s32 	%r101, %r148, 1;
	cvt.rn.f32.s32 	%f29, %r101;
	min.f32 	%f30, %f28, %f29;
	mul.f32 	%f31, %f30, %f30;
	mul.wide.s32 	%rd12, %r146, 4;
	add.s64 	%rd13, %rd1, %rd12;
	ld.global.f32 	%f32, [%rd13];
	setp.eq.f32 	%p21, %f31, 0f00000000;
	setp.eq.f32 	%p22, %f32, 0f00000000;
	copysign.f32 	%f34, %f32, %f31;
	selp.f32 	%f35, 0f00000000, %f34, %p22;
	selp.f32 	%f36, 0f00000000, %f35, %p21;
	st.global.f32 	[%rd13], %f36;
	add.s32 	%r102, %r149, 2;
	cvt.rn.f32.s32 	%f37, %r149;
	add.s32 	%r103, %r148, -2;
	cvt.rn.f32.s32 	%f38, %r148;
	min.f32 	%f39, %f37, %f38;
	mul.f32 	%f40, %f39, %f39;
	add.s64 	%rd15, %rd13, %rd36;
	ld.global.f32 	%f41, [%rd15];
	setp.eq.f32 	%p23, %f40, 0f00000000;
	setp.eq.f32 	%p24, %f41, 0f00000000;
	copysign.f32 	%f43, %f41, %f40;
	selp.f32 	%f44, 0f00000000, %f43, %p24;
	selp.f32 	%f45, 0f00000000, %f44, %p23;
	st.global.f32 	[%rd15], %f45;
	add.s32 	%r104, %r149, 1;
	cvt.rn.f32.s32 	%f46, %r104;
	add.s32 	%r105, %r148, -1;
	cvt.rn.f32.s32 	%f47, %r105;
	min.f32 	%f48, %f46, %f47;
	mul.f32 	%f49, %f48, %f48;
	add.s64 	%rd16, %rd15, %rd36;
	ld.global.f32 	%f50, [%rd16];
	setp.eq.f32 	%p25, %f49, 0f00000000;
	setp.eq.f32 	%p26, %f50, 0f00000000;
	copysign.f32 	%f52, %f50, %f49;
	selp.f32 	%f53, 0f00000000, %f52, %p26;
	selp.f32 	%f54, 0f00000000, %f53, %p25;
	st.global.f32 	[%rd16], %f54;
	cvt.rn.f32.s32 	%f55, %r102;
	cvt.rn.f32.s32 	%f56, %r103;
	min.f32 	%f57, %f55, %f56;
	mul.f32 	%f58, %f57, %f57;
	add.s64 	%rd17, %rd16, %rd36;
	ld.global.f32 	%f59, [%rd17];
	setp.eq.f32 	%p27, %f58, 0f00000000;
	setp.eq.f32 	%p28, %f59, 0f00000000;
	copysign.f32 	%f61, %f59, %f58;
	selp.f32 	%f62, 0f00000000, %f61, %p28;
	selp.f32 	%f63, 0f00000000, %f62, %p27;
	st.global.f32 	[%rd17], %f63;
	add.s32 	%r149, %r149, 4;
	add.s32 	%r148, %r148, -4;
	add.s32 	%r147, %r147, 4;
	add.s32 	%r146, %r146, %r9;
	setp.eq.s32 	%p29, %r147, 1;
	@%p29 bra 	$L__BB0_25;
	bra.uni 	$L__BB0_23;
$L__BB0_24:
	setp.eq.s32 	%p67, %r11, 0;
	add.s32 	%r127, %r143, 1;
	selp.b32 	%r153, %r127, %r12, %p67;
$L__BB0_25:
	add.s32 	%r143, %r143, 1;
	setp.ne.s32 	%p68, %r143, %r81;
	@%p68 bra 	$L__BB0_3;
$L__BB0_26:
	setp.eq.s32 	%p69, %r153, -1;
	@%p69 bra 	$L__BB0_34;
	setp.ge.s32 	%p70, %r153, %r81;
	@%p70 bra 	$L__BB0_46;
	sub.s32 	%r128, %r81, %r153;
	and.b32  	%r45, %r128, 3;
	setp.eq.s32 	%p71, %r45, 0;
	mov.u32 	%r158, %r153;
	@%p71 bra 	$L__BB0_31;
	mul.lo.s32 	%r156, %r153, %r80;
	neg.s32 	%r155, %r45;
	add.s32 	%r158, %r153, %r45;
	mov.b32 	%r157, 0;
$L__BB0_30:
	.pragma "nounroll";
	cvt.rn.f32.s32 	%f169, %r157;
	mul.f32 	%f170, %f169, %f169;
	mul.wide.s32 	%rd40, %r156, 4;
	add.s64 	%rd41, %rd1, %rd40;
	ld.global.f32 	%f171, [%rd41];
	setp.eq.f32 	%p72, %f170, 0f00000000;
	setp.eq.f32 	%p73, %f171, 0f00000000;
	copysign.f32 	%f173, %f171, %f170;
	selp.f32 	%f174, 0f00000000, %f173, %p73;
	selp.f32 	%f175, 0f00000000, %f174, %p72;
	st.global.f32 	[%rd41], %f175;
	add.s32 	%r157, %r157, 1;
	add.s32 	%r156, %r156, %r80;
	add.s32 	%r155, %r155, 1;
	setp.ne.s32 	%p74, %r155, 0;
	@%p74 bra 	$L__BB0_30;
$L__BB0_31:
	sub.s32 	%r130, %r153, %r81;
	setp.gt.u32 	%p75, %r130, -4;
	@%p75 bra 	$L__BB0_46;
	sub.s32 	%r163, %r158, %r81;
	sub.s32 	%r131, %r158, %r153;
	add.s32 	%r162, %r131, 1;
	mul.lo.s32 	%r161, %r158, %r80;
	shl.b32 	%r59, %r80, 2;
	mul.wide.s32 	%rd44, %r80, 4;
$L__BB0_33:
	add.s32 	%r132, %r162, -1;
	cvt.rn.f32.s32 	%f176, %r132;
	mul.f32 	%f177, %f176, %f176;
	mul.wide.s32 	%rd42, %r161, 4;
	add.s64 	%rd43, %rd1, %rd42;
	ld.global.f32 	%f178, [%rd43];
	setp.eq.f32 	%p76, %f177, 0f00000000;
	setp.eq.f32 	%p77, %f178, 0f00000000;
	copysign.f32 	%f180, %f178, %f177;
	selp.f32 	%f181, 0f00000000, %f180, %p77;
	selp.f32 	%f182, 0f00000000, %f181, %p76;
	st.global.f32 	[%rd43], %f182;
	add.s32 	%r133, %r162, 2;
	cvt.rn.f32.s32 	%f183, %r162;
	mul.f32 	%f184, %f183, %f183;
	add.s64 	%rd45, %rd43, %rd44;
	ld.global.f32 	%f185, [%rd45];
	setp.eq.f32 	%p78, %f184, 0f00000000;
	setp.eq.f32 	%p79, %f185, 0f00000000;
	copysign.f32 	%f187, %f185, %f184;
	selp.f32 	%f188, 0f00000000, %f187, %p79;
	selp.f32 	%f189, 0f00000000, %f188, %p78;
	st.global.f32 	[%rd45], %f189;
	add.s32 	%r134, %r162, 1;
	cvt.rn.f32.s32 	%f190, %r134;
	mul.f32 	%f191, %f190, %f190;
	add.s64 	%rd46, %rd45, %rd44;
	ld.global.f32 	%f192, [%rd46];
	setp.eq.f32 	%p80, %f191, 0f00000000;
	setp.eq.f32 	%p81, %f192, 0f00000000;
	copysign.f32 	%f194, %f192, %f191;
	selp.f32 	%f195, 0f00000000, %f194, %p81;
	selp.f32 	%f196, 0f00000000, %f195, %p80;
	st.global.f32 	[%rd46], %f196;
	cvt.rn.f32.s32 	%f197, %r133;
	mul.f32 	%f198, %f197, %f197;
	add.s64 	%rd47, %rd46, %rd44;
	ld.global.f32 	%f199, [%rd47];
	setp.eq.f32 	%p82, %f198, 0f00000000;
	setp.eq.f32 	%p83, %f199, 0f00000000;
	copysign.f32 	%f201, %f199, %f198;
	selp.f32 	%f202, 0f00000000, %f201, %p83;
	selp.f32 	%f203, 0f00000000, %f202, %p82;
	st.global.f32 	[%rd47], %f203;
	add.s32 	%r163, %r163, 4;
	add.s32 	%r162, %r162, 4;
	add.s32 	%r161, %r161, %r59;
	setp.eq.s32 	%p84, %r163, 0;
	@%p84 bra 	$L__BB0_46;
	bra.uni 	$L__BB0_33;
$L__BB0_34:
	setp.lt.s32 	%p85, %r81, 1;
	cvt.rn.f32.s32 	%f204, %r80;
	cvt.rn.f32.s32 	%f205, %r81;
	max.f32 	%f206, %f204, %f205;
	add.f32 	%f207, %f206, %f206;
	mul.f32 	%f208, %f207, %f207;
	ld.global.f32 	%f209, [%rd1];
	setp.eq.f32 	%p86, %f208, 0f00000000;
	setp.eq.f32 	%p87, %f209, 0f00000000;
	copysign.f32 	%f211, %f209, %f208;
	selp.f32 	%f212, 0f00000000, %f211, %p87;
	selp.f32 	%f1, 0f00000000, %f212, %p86;
	@%p85 bra 	$L__BB0_46;
	and.b32  	%r60, %r81, 7;
	setp.lt.u32 	%p88, %r81, 8;
	mov.b32 	%r165, 0;
	@%p88 bra 	$L__BB0_38;
	and.b32  	%r165, %r81, 2147483640;
	neg.s32 	%r160, %r165;
	shl.b32 	%r63, %r80, 3;
	mov.b32 	%r159, 0;
	mul.wide.s32 	%rd50, %r80, 4;
$L__BB0_37:
	.pragma "nounroll";
	mul.wide.s32 	%rd48, %r159, 4;
	add.s64 	%rd49, %rd1, %rd48;
	st.global.f32 	[%rd49], %f1;
	add.s64 	%rd51, %rd49, %rd50;
	st.global.f32 	[%rd51], %f1;
	add.s64 	%rd52, %rd51, %rd50;
	st.global.f32 	[%rd52], %f1;
	add.s64 	%rd53, %rd52, %rd50;
	st.global.f32 	[%rd53], %f1;
	add.s64 	%rd54, %rd53, %rd50;
	st.global.f32 	[%rd54], %f1;
	add.s64 	%rd55, %rd54, %rd50;
	st.global.f32 	[%rd55], %f1;
	add.s64 	%rd56, %rd55, %rd50;
	st.global.f32 	[%rd56], %f1;
	add.s64 	%rd57, %rd56, %rd50;
	st.global.f32 	[%rd57], %f1;
	add.s32 	%r160, %r160, 8;
	add.s32 	%r159, %r159, %r63;
	setp.eq.s32 	%p89, %r160, 0;
	@%p89 bra 	$L__BB0_38;
	bra.uni 	$L__BB0_37;
$L__BB0_38:
	setp.eq.s32 	%p90, %r60, 0;
	@%p90 bra 	$L__BB0_46;
	and.b32  	%r75, %r81, 3;
	setp.lt.u32 	%p91, %r60, 4;
	@%p91 bra 	$L__BB0_41;
	mul.lo.s32 	%r137, %r165, %r80;
	mul.wide.s32 	%rd58, %r137, 4;
	add.s64 	%rd59, %rd1, %rd58;
	st.global.f32 	[%rd59], %f1;
	mul.wide.s32 	%rd60, %r80, 4;
	add.s64 	%rd61, %rd59, %rd60;
	st.global.f32 	[%rd61], %f1;
	add.s64 	%rd62, %rd61, %rd60;
	st.global.f32 	[%rd62], %f1;
	add.s64 	%rd63, %rd62, %rd60;
	st.global.f32 	[%rd63], %f1;
	add.s32 	%r165, %r165, 4;
$L__BB0_41:
	setp.eq.s32 	%p92, %r75, 0;
	@%p92 bra 	$L__BB0_46;
	setp.eq.s32 	%p93, %r75, 1;
	@%p93 bra 	$L__BB0_44;
	mul.lo.s32 	%r138, %r165, %r80;
	mul.wide.s32 	%rd64, %r138, 4;
	add.s64 	%rd65, %rd1, %rd64;
	st.global.f32 	[%rd65], %f1;
	mul.wide.s32 	%rd66, %r80, 4;
	add.s64 	%rd67, %rd65, %rd66;
	st.global.f32 	[%rd67], %f1;
	add.s32 	%r165, %r165, 2;
$L__BB0_44:
	and.b32  	%r139, %r81, 1;
	setp.eq.b32 	%p94, %r139, 1;
	not.pred 	%p95, %p94;
	@%p95 bra 	$L__BB0_46;
	mul.lo.s32 	%r140, %r165, %r80;
	mul.wide.s32 	%rd68, %r140, 4;
	add.s64 	%rd69, %rd1, %rd68;
	st.global.f32 	[%rd69], %f1;
$L__BB0_46:
	ret;

}
	// .globl	_Z16voxel_first_passPfii
.visible .entry _Z16voxel_first_passPfii(
	.param .u64 .ptr .align 1 _Z16voxel_first_passPfii_param_0,
	.param .u32 _Z16voxel_first_passPfii_param_1,
	.param .u32 _Z16voxel_first_passPfii_param_2
)
{
	.reg .pred 	%p<94>;
	.reg .b32 	%r<162>;
	.reg .b32 	%f<213>;
	.reg .b64 	%rd<70>;

	ld.param.u64 	%rd5, [_Z16voxel_first_passPfii_param_0];
	ld.param.u32 	%r77, [_Z16voxel_first_passPfii_param_1];
	ld.param.u32 	%r78, [_Z16voxel_first_passPfii_param_2];
	mov.u32 	%r79, %ctaid.x;
	mov.u32 	%r80, %ntid.x;
	mov.u32 	%r81, %tid.x;
	mad.lo.s32 	%r1, %r79, %r80, %r81;
	setp.le.s32 	%p1, %r78, %r1;
	@%p1 bra 	$L__BB1_45;
	cvta.to.global.u64 	%rd6, %rd5;
	mul.wide.s32 	%rd7, %r1, 4;
	add.s64 	%rd1, %rd6, %rd7;
	setp.lt.s32 	%p2, %r78, 1;
	mov.b32 	%r148, -1;
	@%p2 bra 	$L__BB1_25;
	ld.global.f32 	%f2, [%rd1];
	add.s32 	%r2, %r78, 1;
	and.b32  	%r3, %r78, 7;
	add.s32 	%r4, %r3, -1;
	and.b32  	%r5, %r78, 3;
	and.b32  	%r6, %r78, 2147483640;
	and.b32  	%r7, %r78, 1;
	neg.s32 	%r8, %r78;
	shl.b32 	%r9, %r77, 2;
	setp.lt.f32 	%p3, %f2, 0f00000000;
	selp.b32 	%r85, -1, 1, %p3;
	setp.eq.f32 	%p4, %f2, 0f00000000;
	selp.b32 	%r136, 0, %r85, %p4;
	mov.b32 	%r138, 0;
	mov.b32 	%r148, -1;
	mul.wide.s32 	%rd36, %r77, 4;
$L__BB1_3:
	mov.u32 	%r12, %r148;
	mov.u32 	%r11, %r136;
	mul.lo.s32 	%r86, %r138, %r77;
	mul.wide.s32 	%rd8, %r86, 4;
	add.s64 	%rd9, %rd1, %rd8;
	ld.global.f32 	%f3, [%rd9];
	setp.eq.f32 	%p5, %f3, 0f00000000;
	setp.lt.f32 	%p6, %f3, 0f00000000;
	selp.b32 	%r87, -1, 1, %p6;
	selp.b32 	%r136, 0, %r87, %p5;
	setp.eq.s32 	%p7, %r136, %r11;
	@%p7 bra 	$L__BB1_24;
	setp.ne.s32 	%p8, %r12, -1;
	@%p8 bra 	$L__BB1_12;
	setp.lt.u32 	%p29, %r78, 8;
	mov.b32 	%r147, 0;
	@%p29 bra 	$L__BB1_8;
	mov.b32 	%r140, 0;
$L__BB1_7:
	.pragma "nounroll";
	sub.s32 	%r104, %r140, %r138;
	cvt.rn.f32.s32 	%f64, %r104;
	mul.f32 	%f65, %f64, %f64;
	mul.lo.s32 	%r105, %r140, %r77;
	mul.wide.s32 	%rd18, %r105, 4;
	add.s64 	%rd19, %rd1, %rd18;
	ld.global.f32 	%f66, [%rd19];
	setp.eq.f32 	%p30, %f65, 0f00000000;
	setp.eq.f32 	%p31, %f66, 0f00000000;
	copysign.f32 	%f68, %f66, %f65;
	selp.f32 	%f69, 0f00000000, %f68, %p31;
	selp.f32 	%f70, 0f00000000, %f69, %p30;
	st.global.f32 	[%rd19], %f70;
	add.s32 	%r106, %r104, 1;
	cvt.rn.f32.s32 	%f71, %r106;
	mul.f32 	%f72, %f71, %f71;
	add.s64 	%rd21, %rd19, %rd36;
	ld.global.f32 	%f73, [%rd21];
	setp.eq.f32 	%p32, %f72, 0f00000000;
	setp.eq.f32 	%p33, %f73, 0f00000000;
	copysign.f32 	%f75, %f73, %f72;
	selp.f32 	%f76, 0f00000000, %f75, %p33;
	selp.f32 	%f77, 0f00000000, %f76, %p32;
	st.global.f32 	[%rd21], %f77;
	add.s32 	%r107, %r104, 2;
	cvt.rn.f32.s32 	%f78, %r107;
	mul.f32 	%f79, %f78, %f78;
	add.s64 	%rd22, %rd21, %rd36;
	ld.global.f32 	%f80, [%rd22];
	setp.eq.f32 	%p34, %f79, 0f00000000;
	setp.eq.f32 	%p35, %f80, 0f00000000;
	copysign.f32 	%f82, %f80, %f79;
	selp.f32 	%f83, 0f00000000, %f82, %p35;
	selp.f32 	%f84, 0f00000000, %f83, %p34;
	st.global.f32 	[%rd22], %f84;
	add.s32 	%r108, %r104, 3;
	cvt.rn.f32.s32 	%f85, %r108;
	mul.f32 	%f86, %f85, %f85;
	add.s64 	%rd23, %rd22, %rd36;
	ld.global.f32 	%f87, [%rd23];
	setp.eq.f32 	%p36, %f86, 0f00000000;
	setp.eq.f32 	%p37, %f87, 0f00000000;
	copysign.f32 	%f89, %f87, %f86;
	selp.f32 	%f90, 0f00000000, %f89, %p37;
	selp.f32 	%f91, 0f00000000, %f90, %p36;
	st.global.f32 	[%rd23], %f91;
	add.s32 	%r109, %r104, 4;
	cvt.rn.f32.s32 	%f92, %r109;
	mul.f32 	%f93, %f92, %f92;
	add.s64 	%rd24, %rd23, %rd36;
	ld.global.f32 	%f94, [%rd24];
	setp.eq.f32 	%p38, %f93, 0f00000000;
	setp.eq.f32 	%p39, %f94, 0f00000000;
	copysign.f32 	%f96, %f94, %f93;
	selp.f32 	%f97, 0f00000000, %f96, %p39;
	selp.f32 	%f98, 0f00000000, %f97, %p38;
	st.global.f32 	[%rd24], %f98;
	add.s32 	%r110, %r104, 5;
	cvt.rn.f32.s32 	%f99, %r110;
	mul.f32 	%f100, %f99, %f99;
	add.s64 	%rd25, %rd24, %rd36;
	ld.global.f32 	%f101, [%rd25];
	setp.eq.f32 	%p40, %f100, 0f00000000;
	setp.eq.f32 	%p41, %f101, 0f00000000;
	copysign.f32 	%f103, %f101, %f100;
	selp.f32 	%f104, 0f00000000, %f103, %p41;
	selp.f32 	%f105, 0f00000000, %f104, %p40;
	st.global.f32 	[%rd25], %f105;
	add.s32 	%r111, %r104, 6;
	cvt.rn.f32.s32 	%f106, %r111;
	mul.f32 	%f107, %f106, %f106;
	add.s64 	%rd26, %rd25, %rd36;
	ld.global.f32 	%f108, [%rd26];
	setp.eq.f32 	%p42, %f107, 0f00000000;
	setp.eq.f32 	%p43, %f108, 0f00000000;
	copysign.f32 	%f110, %f108, %f107;
	selp.f32 	%f111, 0f00000000, %f110, %p43;
	selp.f32 	%f112, 0f00000000, %f111, %p42;
	st.global.f32 	[%rd26], %f112;
	add.s32 	%r112, %r104, 7;
	cvt.rn.f32.s32 	%f113, %r112;
	mul.f32 	%f114, %f113, %f113;
	add.s64 	%rd27, %rd26, %rd36;
	ld.global.f32 	%f115, [%rd27];
	setp.eq.f32 	%p44, %f114, 0f00000000;
	setp.eq.f32 	%p45, %f115, 0f00000000;
	copysign.f32 	%f117, %f115, %f114;
	selp.f32 	%f118, 0f00000000, %f117, %p45;
	selp.f32 	%f119, 0f00000000, %f118, %p44;
	st.global.f32 	[%rd27], %f119;
	add.s32 	%r140, %r140, 8;
	setp.eq.s32 	%p46, %r140, %r6;
	mov.u32 	%r147, %r6;
	@%p46 bra 	$L__BB1_8;
	bra.uni 	$L__BB1_7;
$L__BB1_8:
	setp.eq.s32 	%p47, %r3, 0;
	mov.u32 	%r148, %r138;
	@%p47 bra 	$L__BB1_24;
	setp.lt.u32 	%p48, %r4, 3;
	@%p48 bra 	$L__BB1_11;
	sub.s32 	%r113, %r147, %r138;
	cvt.rn.f32.s32 	%f120, %r113;
	mul.f32 	%f121, %f120, %f120;
	mul.lo.s32 	%r114, %r147, %r77;
	mul.wide.s32 	%rd28, %r114, 4;
	add.s64 	%rd29, %rd1, %rd28;
	ld.global.f32 	%f122, [%rd29];
	setp.eq.f32 	%p49, %f121, 0f00000000;
	setp.eq.f32 	%p50, %f122, 0f00000000;
	copysign.f32 	%f124, %f122, %f121;
	selp.f32 	%f125, 0f00000000, %f124, %p50;
	selp.f32 	%f126, 0f00000000, %f125, %p49;
	st.global.f32 	[%rd29], %f126;
	add.s32 	%r115, %r113, 1;
	cvt.rn.f32.s32 	%f127, %r115;
	mul.f32 	%f128, %f127, %f127;
	add.s64 	%rd31, %rd29, %rd36;
	ld.global.f32 	%f129, [%rd31];
	setp.eq.f32 	%p51, %f128, 0f00000000;
	setp.eq.f32 	%p52, %f129, 0f00000000;
	copysign.f32 	%f131, %f129, %f128;
	selp.f32 	%f132, 0f00000000, %f131, %p52;
	selp.f32 	%f133, 0f00000000, %f132, %p51;
	st.global.f32 	[%rd31], %f133;
	add.s32 	%r116, %r113, 2;
	cvt.rn.f32.s32 	%f134, %r116;
	mul.f32 	%f135, %f134, %f134;
	add.s64 	%rd32, %rd31, %rd36;
	ld.global.f32 	%f136, [%rd32];
	setp.eq.f32 	%p53, %f135, 0f00000000;
	setp.eq.f32 	%p54, %f136, 0f00000000;
	copysign.f32 	%f138, %f136, %f135;
	selp.f32 	%f139, 0f00000000, %f138, %p54;
	selp.f32 	%f140, 0f00000000, %f139, %p53;
	st.global.f32 	[%rd32], %f140;
	add.s32 	%r117, %r113, 3;
	cvt.rn.f32.s32 	%f141, %r117;
	mul.f32 	%f142, %f141, %f141;
	add.s64 	%rd33, %rd32, %rd36;
	ld.global.f32 	%f143, [%rd33];
	setp.eq.f32 	%p55, %f142, 0f00000000;
	setp.eq.f32 	%p56, %f143, 0f00000000;
	copysign.f32 	%f145, %f143, %f142;
	selp.f32 	%f146, 0f00000000, %f145, %p56;
	selp.f32 	%f147, 0f00000000, %f146, %p55;
	st.global.f32 	[%rd33], %f147;
	add.s32 	%r147, %r147, 4;
$L__BB1_11:
	setp.eq.s32 	%p57, %r5, 1;
	@%p57 bra 	$L__BB1_22;
	bra.uni 	$L__BB1_20;
$L__BB1_12:
	setp.lt.s32 	%p9, %r78, %r12;
	mov.u32 	%r148, %r138;
	@%p9 bra 	$L__BB1_24;
	sub.s32 	%r88, %r2, %r12;
	and.b32  	%r15, %r88, 3;
	setp.eq.s32 	%p10, %r15, 0;
	mov.u32 	%r139, %r12;
	@%p10 bra 	$L__BB1_17;
	sub.s32 	%r89, %r138, %r12;
	cvt.rn.f32.s32 	%f4, %r89;
	min.f32 	%f5, %f4, 0f00000000;
	mul.f32 	%f6, %f5, %f5;
	mul.lo.s32 	%r90, %r12, %r77;
	mul.wide.s32 	%rd10, %r90, 4;
	add.s64 	%rd2, %rd1, %rd10;
	ld.global.f32 	%f7, [%rd2];
	setp.eq.f32 	%p11, %f6, 0f00000000;
	setp.eq.f32 	%p12, %f7, 0f00000000;
	copysign.f32 	%f9, %f7, %f6;
	selp.f32 	%f10, 0f00000000, %f9, %p12;
	selp.f32 	%f11, 0f00000000, %f10, %p11;
	st.global.f32 	[%rd2], %f11;
	add.s32 	%r139, %r12, 1;
	setp.eq.s32 	%p13, %r15, 1;
	@%p13 bra 	$L__BB1_17;
	sub.s32 	%r91, %r138, %r139;
	cvt.rn.f32.s32 	%f12, %r91;
	min.f32 	%f13, %f12, 0f3F800000;
	mul.f32 	%f14, %f13, %f13;
	add.s64 	%rd4, %rd2, %rd36;
	ld.global.f32 	%f15, [%rd4];
	setp.eq.f32 	%p14, %f14, 0f00000000;
	setp.eq.f32 	%p15, %f15, 0f00000000;
	copysign.f32 	%f17, %f15, %f14;
	selp.f32 	%f18, 0f00000000, %f17, %p15;
	selp.f32 	%f19, 0f00000000, %f18, %p14;
	st.global.f32 	[%rd4], %f19;
	add.s32 	%r139, %r12, 2;
	setp.eq.s32 	%p16, %r15, 2;
	@%p16 bra 	$L__BB1_17;
	sub.s32 	%r92, %r138, %r139;
	cvt.rn.f32.s32 	%f20, %r92;
	min.f32 	%f21, %f20, 0f40000000;
	mul.f32 	%f22, %f21, %f21;
	add.s64 	%rd11, %rd4, %rd36;
	ld.global.f32 	%f23, [%rd11];
	setp.eq.f32 	%p17, %f22, 0f00000000;
	setp.eq.f32 	%p18, %f23, 0f00000000;
	copysign.f32 	%f25, %f23, %f22;
	selp.f32 	%f26, 0f00000000, %f25, %p18;
	selp.f32 	%f27, 0f00000000, %f26, %p17;
	st.global.f32 	[%rd11], %f27;
	add.s32 	%r139, %r12, 3;
$L__BB1_17:
	sub.s32 	%r93, %r78, %r12;
	setp.lt.u32 	%p19, %r93, 3;
	mov.u32 	%r148, %r138;
	@%p19 bra 	$L__BB1_24;
	sub.s32 	%r94, %r139, %r12;
	add.s32 	%r144, %r94, 1;
	not.b32 	%r95, %r139;
	add.s32 	%r143, %r95, %r138;
	add.s32 	%r142, %r8, %r139;
	mul.lo.s32 	%r141, %r77, %r139;
$L__BB1_19:
	add.s32 	%r96, %r144, -1;
	cvt.rn.f32.s32 	%f28, %r96;
	add.s32 	%r97, %r143, 1;
	cvt.rn.f32.s32 	%f29, %r97;
	min.f32 	%f30, %f28, %f29;
	mul.f32 	%f31, %f30, %f30;
	mul.wide.s32 	%rd12, %r141, 4;
	add.s64 	%rd13, %rd1, %rd12;
	ld.global.f32 	%f32, [%rd13];
	setp.eq.f32 	%p20, %f31, 0f00000000;
	setp.eq.f32 	%p21, %f32, 0f00000000;
	copysign.f32 	%f34, %f32, %f31;
	selp.f32 	%f35, 0f00000000, %f34, %p21;
	selp.f32 	%f36, 0f00000000, %f35, %p20;
	st.global.f32 	[%rd13], %f36;
	add.s32 	%r98, %r144, 2;
	cvt.rn.f32.s32 	%f37, %r144;
	add.s32 	%r99, %r143, -2;
	cvt.rn.f32.s32 	%f38, %r143;
	min.f32 	%f39, %f37, %f38;
	mul.f32 	%f40, %f39, %f39;
	add.s64 	%rd15, %rd13, %rd36;
	ld.global.f32 	%f41, [%rd15];
	setp.eq.f32 	%p22, %f40, 0f00000000;
	setp.eq.f32 	%p23, %f41, 0f00000000;
	copysign.f32 	%f43, %f41, %f40;
	selp.f32 	%f44, 0f00000000, %f43, %p23;
	selp.f32 	%f45, 0f00000000, %f44, %p22;
	st.global.f32 	[%rd15], %f45;
	add.s32 	%r100, %r144, 1;
	cvt.rn.f32.s32 	%f46, %r100;
	add.s32 	%r101, %r143, -1;
	cvt.rn.f32.s32 	%f47, %r101;
	min.f32 	%f48, %f46, %f47;
	mul.f32 	%f49, %f48, %f48;
	add.s64 	%rd16, %rd15, %rd36;
	ld.global.f32 	%f50, [%rd16];
	setp.eq.f32 	%p24, %f49, 0f00000000;
	setp.eq.f32 	%p25, %f50, 0f00000000;
	copysign.f32 	%f52, %f50, %f49;
	selp.f32 	%f53, 0f00000000, %f52, %p25;
	selp.f32 	%f54, 0f00000000, %f53, %p24;
	st.global.f32 	[%rd16], %f54;
	cvt.rn.f32.s32 	%f55, %r98;
	cvt.rn.f32.s32 	%f56, %r99;
	min.f32 	%f57, %f55, %f56;
	mul.f32 	%f58, %f57, %f57;
	add.s64 	%rd17, %rd16, %rd36;
	ld.global.f32 	%f59, [%rd17];
	setp.eq.f32 	%p26, %f58, 0f00000000;
	setp.eq.f32 	%p27, %f59, 0f00000000;
	copysign.f32 	%f61, %f59, %f58;
	selp.f32 	%f62, 0f00000000, %f61, %p27;
	selp.f32 	%f63, 0f00000000, %f62, %p26;
	st.global.f32 	[%rd17], %f63;
	add.s32 	%r144, %r144, 4;
	add.s32 	%r143, %r143, -4;
	add.s32 	%r142, %r142, 4;
	add.s32 	%r141, %r141, %r9;
	setp.eq.s32 	%p28, %r142, 1;
	mov.u32 	%r148, %r138;
	@%p28 bra 	$L__BB1_24;
	bra.uni 	$L__BB1_19;
$L__BB1_20:
	setp.ne.s32 	%p58, %r5, 0;
	mov.u32 	%r148, %r138;
	@%p58 bra 	$L__BB1_21;
	bra.uni 	$L__BB1_24;
$L__BB1_21:
	sub.s32 	%r118, %r147, %r138;
	cvt.rn.f32.s32 	%f148, %r118;
	mul.f32 	%f149, %f148, %f148;
	mul.lo.s32 	%r119, %r147, %r77;
	mul.wide.s32 	%rd34, %r119, 4;
	add.s64 	%rd35, %rd1, %rd34;
	ld.global.f32 	%f150, [%rd35];
	setp.eq.f32 	%p59, %f149, 0f00000000;
	setp.eq.f32 	%p60, %f150, 0f00000000;
	copysign.f32 	%f152, %f150, %f149;
	selp.f32 	%f153, 0f00000000, %f152, %p60;
	selp.f32 	%f154, 0f00000000, %f153, %p59;
	st.global.f32 	[%rd35], %f154;
	add.s32 	%r120, %r118, 1;
	cvt.rn.f32.s32 	%f155, %r120;
	mul.f32 	%f156, %f155, %f155;
	add.s64 	%rd37, %rd35, %rd36;
	ld.global.f32 	%f157, [%rd37];
	setp.eq.f32 	%p61, %f156, 0f00000000;
	setp.eq.f32 	%p62, %f157, 0f00000000;
	copysign.f32 	%f159, %f157, %f156;
	selp.f32 	%f160, 0f00000000, %f159, %p62;
	selp.f32 	%f161, 0f00000000, %f160, %p61;
	st.global.f32 	[%rd37], %f161;
	add.s32 	%r147, %r147, 2;
$L__BB1_22:
	setp.eq.s32 	%p63, %r7, 0;
	mov.u32 	%r148, %r138;
	@%p63 bra 	$L__BB1_24;
	sub.s32 	%r121, %r147, %r138;
	cvt.rn.f32.s32 	%f162, %r121;
	mul.f32 	%f163, %f162, %f162;
	mul.lo.s32 	%r122, %r147, %r77;
	mul.wide.s32 	%rd38, %r122, 4;
	add.s64 	%rd39, %rd1, %rd38;
	ld.global.f32 	%f164, [%rd39];
	setp.eq.f32 	%p64, %f163, 0f00000000;
	setp.eq.f32 	%p65, %f164, 0f00000000;
	copysign.f32 	%f166, %f164, %f163;
	selp.f32 	%f167, 0f00000000, %f166, %p65;
	selp.f32 	%f168, 0f00000000, %f167, %p64;
	st.global.f32 	[%rd39], %f168;
	mov.u32 	%r148, %r138;
$L__BB1_24:
	add.s32 	%r138, %r138, 1;
	setp.ne.s32 	%p66, %r138, %r78;
	@%p66 bra 	$L__BB1_3;
$L__BB1_25:
	setp.eq.s32 	%p67, %r148, -1;
	@%p67 bra 	$L__BB1_33;
	setp.ge.s32 	%p68, %r148, %r78;
	@%p68 bra 	$L__BB1_45;
	sub.s32 	%r123, %r78, %r148;
	and.b32  	%r42, %r123, 3;
	setp.eq.s32 	%p69, %r42, 0;
	mov.u32 	%r153, %r148;
	@%p69 bra 	$L__BB1_30;
	mul.lo.s32 	%r151, %r148, %r77;
	neg.s32 	%r150, %r42;
	add.s32 	%r153, %r148, %r42;
	mov.b32 	%r152, 0;
$L__BB1_29:
	.pragma "nounroll";
	cvt.rn.f32.s32 	%f169, %r152;
	mul.f32 	%f170, %f169, %f169;
	mul.wide.s32 	%rd40, %r151, 4;
	add.s64 	%rd41, %rd1, %rd40;
	ld.global.f32 	%f171, [%rd41];
	setp.eq.f32 	%p70, %f170, 0f00000000;
	setp.eq.f32 	%p71, %f171, 0f00000000;
	copysign.f32 	%f173, %f171, %f170;
	selp.f32 	%f174, 0f00000000, %f173, %p71;
	selp.f32 	%f175, 0f00000000, %f174, %p70;
	st.global.f32 	[%rd41], %f175;
	add.s32 	%r152, %r152, 1;
	add.s32 	%r151, %r151, %r77;
	add.s32 	%r150, %r150, 1;
	setp.ne.s32 	%p72, %r150, 0;
	@%p72 bra 	$L__BB1_29;
$L__BB1_30:
	sub.s32 	%r125, %r148, %r78;
	setp.gt.u32 	%p73, %r125, -4;
	@%p73 bra 	$L__BB1_45;
	sub.s32 	%r158, %r153, %r78;
	sub.s32 	%r126, %r153, %r148;
	add.s32 	%r157, %r126, 1;
	mul.lo.s32 	%r156, %r153, %r77;
	shl.b32 	%r56, %r77, 2;
	mul.wide.s32 	%rd44, %r77, 4;
$L__BB1_32:
	add.s32 	%r127, %r157, -1;
	cvt.rn.f32.s32 	%f176, %r127;
	mul.f32 	%f177, %f176, %f176;
	mul.wide.s32 	%rd42, %r156, 4;
	add.s64 	%rd43, %rd1, %rd42;
	ld.global.f32 	%f178, [%rd43];
	setp.eq.f32 	%p74, %f177, 0f00000000;
	setp.eq.f32 	%p75, %f178, 0f00000000;
	copysign.f32 	%f180, %f178, %f177;
	selp.f32 	%f181, 0f00000000, %f180, %p75;
	selp.f32 	%f182, 0f00000000, %f181, %p74;
	st.global.f32 	[%rd43], %f182;
	add.s32 	%r128, %r157, 2;
	cvt.rn.f32.s32 	%f183, %r157;
	mul.f32 	%f184, %f183, %f183;
	add.s64 	%rd45, %rd43, %rd44;
	ld.global.f32 	%f185, [%rd45];
	setp.eq.f32 	%p76, %f184, 0f00000000;
	setp.eq.f32 	%p77, %f185, 0f00000000;
	copysign.f32 	%f187, %f185, %f184;
	selp.f32 	%f188, 0f00000000, %f187, %p77;
	selp.f32 	%f189, 0f00000000, %f188, %p76;
	st.global.f32 	[%rd45], %f189;
	add.s32 	%r129, %r157, 1;
	cvt.rn.f32.s32 	%f190, %r129;
	mul.f32 	%f191, %f190, %f190;
	add.s64 	%rd46, %rd45, %rd44;
	ld.global.f32 	%f192, [%rd46];
	setp.eq.f32 	%p78, %f191, 0f00000000;
	setp.eq.f32 	%p79, %f192, 0f00000000;
	copysign.f32 	%f194, %f192, %f191;
	selp.f32 	%f195, 0f00000000, %f194, %p79;
	selp.f32 	%f196, 0f00000000, %f195, %p78;
	st.global.f32 	[%rd46], %f196;
	cvt.rn.f32.s32 	%f197, %r128;
	mul.f32 	%f198, %f197, %f197;
	add.s64 	%rd47, %rd46, %rd44;
	ld.global.f32 	%f199, [%rd47];
	setp.eq.f32 	%p80, %f198, 0f00000000;
	setp.eq.f32 	%p81, %f199, 0f00000000;
	copysign.f32 	%f201, %f199, %f198;
	selp.f32 	%f202, 0f00000000, %f201, %p81;
	selp.f32 	%f203, 0f00000000, %f202, %p80;
	st.global.f32 	[%rd47], %f203;
	add.s32 	%r158, %r158, 4;
	add.s32 	%r157, %r157, 4;
	add.s32 	%r156, %r156, %r56;
	setp.eq.s32 	%p82, %r158, 0;
	@%p82 bra 	$L__BB1_45;
	bra.uni 	$L__BB1_32;
$L__BB1_33:
	setp.lt.s32 	%p83, %r78, 1;
	cvt.rn.f32.s32 	%f204, %r77;
	cvt.rn.f32.s32 	%f205, %r78;
	max.f32 	%f206, %f204, %f205;
	add.f32 	%f207, %f206, %f206;
	mul.f32 	%f208, %f207, %f207;
	ld.global.f32 	%f209, [%rd1];
	setp.eq.f32 	%p84, %f208, 0f00000000;
	setp.eq.f32 	%p85, %f209, 0f00000000;
	copysign.f32 	%f211, %f209, %f208;
	selp.f32 	%f212, 0f00000000, %f211, %p85;
	selp.f32 	%f1, 0f00000000, %f212, %p84;
	@%p83 bra 	$L__BB1_45;
	and.b32  	%r57, %r78, 7;
	setp.lt.u32 	%p86, %r78, 8;
	mov.b32 	%r160, 0;
	@%p86 bra 	$L__BB1_37;
	and.b32  	%r160, %r78, 2147483640;
	neg.s32 	%r155, %r160;
	shl.b32 	%r60, %r77, 3;
	mov.b32 	%r154, 0;
	mul.wide.s32 	%rd50, %r77, 4;
$L__BB1_36:
	.pragma "nounroll";
	mul.wide.s32 	%rd48, %r154, 4;
	add.s64 	%rd49, %rd1, %rd48;
	st.global.f32 	[%rd49], %f1;
	add.s64 	%rd51, %rd49, %rd50;
	st.global.f32 	[%rd51], %f1;
	add.s64 	%rd52, %rd51, %rd50;
	st.global.f32 	[%rd52], %f1;
	add.s64 	%rd53, %rd52, %rd50;
	st.global.f32 	[%rd53], %f1;
	add.s64 	%rd54, %rd53, %rd50;
	st.global.f32 	[%rd54], %f1;
	add.s64 	%rd55, %rd54, %rd50;
	st.global.f32 	[%rd55], %f1;
	add.s64 	%rd56, %rd55, %rd50;
	st.global.f32 	[%rd56], %f1;
	add.s64 	%rd57, %rd56, %rd50;
	st.global.f32 	[%rd57], %f1;
	add.s32 	%r155, %r155, 8;
	add.s32 	%r154, %r154, %r60;
	setp.eq.s32 	%p87, %r155, 0;
	@%p87 bra 	$L__BB1_37;
	bra.uni 	$L__BB1_36;
$L__BB1_37:
	setp.eq.s32 	%p88, %r57, 0;
	@%p88 bra 	$L__BB1_45;
	and.b32  	%r72, %r78, 3;
	setp.lt.u32 	%p89, %r57, 4;
	@%p89 bra 	$L__BB1_40;
	mul.lo.s32 	%r132, %r160, %r77;
	mul.wide.s32 	%rd58, %r132, 4;
	add.s64 	%rd59, %rd1, %rd58;
	st.global.f32 	[%rd59], %f1;
	mul.wide.s32 	%rd60, %r77, 4;
	add.s64 	%rd61, %rd59, %rd60;
	st.global.f32 	[%rd61], %f1;
	add.s64 	%rd62, %rd61, %rd60;
	st.global.f32 	[%rd62], %f1;
	add.s64 	%rd63, %rd62, %rd60;
	st.global.f32 	[%rd63], %f1;
	add.s32 	%r160, %r160, 4;
$L__BB1_40:
	setp.eq.s32 	%p90, %r72, 0;
	@%p90 bra 	$L__BB1_45;
	setp.eq.s32 	%p91, %r72, 1;
	@%p91 bra 	$L__BB1_43;
	mul.lo.s32 	%r133, %r160, %r77;
	mul.wide.s32 	%rd64, %r133, 4;
	add.s64 	%rd65, %rd1, %rd64;
	st.global.f32 	[%rd65], %f1;
	mul.wide.s32 	%rd66, %r77, 4;
	add.s64 	%rd67, %rd65, %rd66;
	st.global.f32 	[%rd67], %f1;
	add.s32 	%r160, %r160, 2;
$L__BB1_43:
	and.b32  	%r134, %r78, 1;
	setp.eq.b32 	%p92, %r134, 1;
	not.pred 	%p93, %p92;
	@%p93 bra 	$L__BB1_45;
	mul.lo.s32 	%r135, %r160, %r77;
	mul.wide.s32 	%rd68, %r135, 4;
	add.s64 	%rd69, %rd1, %rd68;
	st.global.f32 	[%rd69], %f1;
$L__BB1_45:
	ret;

}
	// .globl	_Z11second_passPfS_PiS_ii
.visible .entry _Z11second_passPfS_PiS_ii(
	.param .u64 .ptr .align 1 _Z11second_passPfS_PiS_ii_param_0,
	.param .u64 .ptr .align 1 _Z11second_passPfS_PiS_ii_param_1,
	.param .u64 .ptr .align 1 _Z11second_passPfS_PiS_ii_param_2,
	.param .u64 .ptr .align 1 _Z11second_passPfS_PiS_ii_param_3,
	.param .u32 _Z11second_passPfS_PiS_ii_param_4,
	.param .u32 _Z11second_passPfS_PiS_ii_param_5
)
{
	.reg .pred 	%p<8>;
	.reg .b32 	%r<38>;
	.reg .b32 	%f<19>;
	.reg .b64 	%rd<32>;
	.reg .b64 	%fd<6>;

	ld.param.u64 	%rd8, [_Z11second_passPfS_PiS_ii_param_0];
	ld.param.u64 	%rd9, [_Z11second_passPfS_PiS_ii_param_1];
	ld.param.u64 	%rd10, [_Z11second_passPfS_PiS_ii_param_2];
	ld.param.u64 	%rd11, [_Z11second_passPfS_PiS_ii_param_3];
	ld.param.u32 	%r13, [_Z11second_passPfS_PiS_ii_param_4];
	ld.param.u32 	%r14, [_Z11second_passPfS_PiS_ii_param_5];
	mov.u32 	%r15, %ctaid.x;
	mov.u32 	%r16, %ntid.x;
	mov.u32 	%r17, %tid.x;
	mad.lo.s32 	%r1, %r15, %r16, %r17;
	setp.le.s32 	%p1, %r14, %r1;
	@%p1 bra 	$L__BB2_11;
	cvta.to.global.u64 	%rd12, %rd9;
	cvta.to.global.u64 	%rd13, %rd10;
	cvta.to.global.u64 	%rd14, %rd8;
	mul.lo.s32 	%r18, %r13, %r1;
	cvt.s64.s32 	%rd1, %r18;
	mul.wide.s32 	%rd15, %r18, 4;
	add.s64 	%rd2, %rd14, %rd15;
	add.s32 	%r19, %r18, %r1;
	mul.wide.s32 	%rd16, %r19, 4;
	add.s64 	%rd3, %rd12, %rd16;
	add.s64 	%rd4, %rd13, %rd15;
	mov.b32 	%r20, 1333755904;
	st.global.u32 	[%rd3], %r20;
	mov.b32 	%r21, 1325334528;
	st.global.u32 	[%rd3+4], %r21;
	mov.b32 	%r22, 0;
	st.global.u32 	[%rd4], %r22;
	setp.lt.s32 	%p2, %r13, 2;
	@%p2 bra 	$L__BB2_6;
	mov.b32 	%r34, 0;
	mov.b32 	%r32, 1;
$L__BB2_3:
	mul.wide.u32 	%rd17, %r32, 4;
	add.s64 	%rd18, %rd2, %rd17;
	ld.global.f32 	%f4, [%rd18];
	abs.f32 	%f5, %f4;
	cvt.rn.f32.u32 	%f6, %r32;
	fma.rn.f32 	%f1, %f6, %f6, %f5;
$L__BB2_4:
	mul.wide.s32 	%rd19, %r34, 4;
	add.s64 	%rd6, %rd4, %rd19;
	ld.global.u32 	%r25, [%rd6];
	mul.wide.s32 	%rd20, %r25, 4;
	add.s64 	%rd21, %rd2, %rd20;
	ld.global.f32 	%f7, [%rd21];
	abs.f32 	%f8, %f7;
	sub.f32 	%f9, %f1, %f8;
	cvt.rn.f32.s32 	%f10, %r25;
	mul.f32 	%f11, %f10, %f10;
	sub.f32 	%f12, %f9, %f11;
	sub.s32 	%r26, %r32, %r25;
	cvt.rn.f64.s32 	%fd1, %r26;
	mov.f64 	%fd2, 0d3FE0000000000000;
	div.rn.f64 	%fd3, %fd2, %fd1;
	cvt.f64.f32 	%fd4, %f12;
	mul.f64 	%fd5, %fd3, %fd4;
	cvt.rn.f32.f64 	%f2, %fd5;
	add.s64 	%rd7, %rd3, %rd19;
	ld.global.f32 	%f13, [%rd7];
	setp.ltu.f32 	%p3, %f13, %f2;
	@%p3 bra 	$L__BB2_5;
	bra.uni 	$L__BB2_12;
$L__BB2_5:
	add.s32 	%r34, %r34, 1;
	st.global.u32 	[%rd6+4], %r32;
	st.global.f32 	[%rd7+4], %f2;
	mov.b32 	%r28, 1325334528;
	st.global.u32 	[%rd7+8], %r28;
	add.s32 	%r32, %r32, 1;
	setp.eq.s32 	%p4, %r32, %r13;
	@%p4 bra 	$L__BB2_6;
	bra.uni 	$L__BB2_3;
$L__BB2_6:
	setp.lt.s32 	%p5, %r13, 1;
	@%p5 bra 	$L__BB2_11;
	cvta.to.global.u64 	%rd5, %rd11;
	mov.b32 	%r35, 0;
	mov.u32 	%r37, %r35;
$L__BB2_8:
	cvt.rn.f32.u32 	%f3, %r35;
$L__BB2_9:
	mov.u32 	%r10, %r37;
	add.s32 	%r37, %r10, 1;
	mul.wide.s32 	%rd22, %r10, 4;
	add.s64 	%rd23, %rd3, %rd22;
	ld.global.f32 	%f14, [%rd23+4];
	setp.lt.f32 	%p6, %f14, %f3;
	@%p6 bra 	$L__BB2_9;
	add.s64 	%rd25, %rd4, %rd22;
	ld.global.u32 	%r30, [%rd25];
	sub.s32 	%r31, %r35, %r30;
	cvt.rn.f32.s32 	%f15, %r31;
	mul.wide.s32 	%rd26, %r30, 4;
	add.s64 	%rd27, %rd2, %rd26;
	ld.global.f32 	%f16, [%rd27];
	abs.f32 	%f17, %f16;
	fma.rn.f32 	%f18, %f15, %f15, %f17;
	cvt.u64.u32 	%rd28, %r35;
	add.s64 	%rd29, %rd28, %rd1;
	shl.b64 	%rd30, %rd29, 2;
	add.s64 	%rd31, %rd5, %rd30;
	st.global.f32 	[%rd31], %f18;
	add.s32 	%r35, %r35, 1;
	setp.ne.s32 	%p7, %r35, %r13;
	mov.u32 	%r37, %r10;
	@%p7 bra 	$L__BB2_8;
$L__BB2_11:
	ret;
$L__BB2_12:
	mov.b32 	%r27, 0;
	st.global.u32 	[%rd6], %r27;
	add.s32 	%r34, %r34, -1;
	bra.uni 	$L__BB2_4;

}
	// .globl	_Z13sign_and_sqrtPfS_S_ii
.visible .entry _Z13sign_and_sqrtPfS_S_ii(
	.param .u64 .ptr .align 1 _Z13sign_and_sqrtPfS_S_ii_param_0,
	.param .u64 .ptr .align 1 _Z13sign_and_sqrtPfS_S_ii_param_1,
	.param .u64 .ptr .align 1 _Z13sign_and_sqrtPfS_S_ii_param_2,
	.param .u32 _Z13sign_and_sqrtPfS_S_ii_param_3,
	.param .u32 _Z13sign_and_sqrtPfS_S_ii_param_4
)
{
	.reg .pred 	%p<6>;
	.reg .b32 	%r<14>;
	.reg .b32 	%f<8>;
	.reg .b64 	%rd<11>;

	ld.param.u64 	%rd1, [_Z13sign_and_sqrtPfS_S_ii_param_0];
	ld.param.u64 	%rd2, [_Z13sign_and_sqrtPfS_S_ii_param_1];
	ld.param.u64 	%rd3, [_Z13sign_and_sqrtPfS_S_ii_param_2];
	ld.param.u32 	%r3, [_Z13sign_and_sqrtPfS_S_ii_param_3];
	ld.param.u32 	%r4, [_Z13sign_and_sqrtPfS_S_ii_param_4];
	mov.u32 	%r6, %ctaid.x;
	mov.u32 	%r7, %ntid.x;
	mov.u32 	%r8, %tid.x;
	mad.lo.s32 	%r1, %r6, %r7, %r8;
	mov.u32 	%r9, %ctaid.y;
	mov.u32 	%r10, %ntid.y;
	mov.u32 	%r11, %tid.y;
	mad.lo.s32 	%r12, %r9, %r10, %r11;
	setp.le.s32 	%p1, %r3, %r1;
	setp.le.s32 	%p2, %r4, %r12;
	or.pred  	%p3, %p1, %p2;
	@%p3 bra 	$L__BB3_2;
	cvta.to.global.u64 	%rd4, %rd1;
	cvta.to.global.u64 	%rd5, %rd2;
	cvta.to.global.u64 	%rd6, %rd3;
	mad.lo.s32 	%r13, %r3, %r12, %r1;
	mul.wide.s32 	%rd7, %r13, 4;
	add.s64 	%rd8, %rd4, %rd7;
	ld.global.f32 	%f1, [%rd8];
	add.s64 	%rd9, %rd5, %rd7;
	ld.global.f32 	%f2, [%rd9];
	sqrt.rn.f32 	%f3, %f2;
	setp.eq.f32 	%p4, %f1, 0f00000000;
	setp.eq.f32 	%p5, %f3, 0f00000000;
	copysign.f32 	%f5, %f3, %f1;
	selp.f32 	%f6, 0f00000000, %f5, %p5;
	selp.f32 	%f7, 0f00000000, %f6, %p4;
	add.s64 	%rd10, %rd6, %rd7;
	st.global.f32 	[%rd10], %f7;
$L__BB3_2:
	ret;

}


// ===== COMPILED SASS (sm_100) =====

	.target	sm_100

	.elftype	@"ET_EXEC"


//--------------------- .note.nv.tkinfo           --------------------------
	.section	.note.nv.tkinfo,"",@"SHT_NOTE"
	.sectionflags	@"SHF_NOTE_NV_TKINFO"
	.tkinfo
        /*0018*/ 	.word	0x00000002
        /*0030*/ 	.string	""
        /*0030*/ 	.string	"ptxas"
        /*0030*/ 	.string	"Cuda compilation tools, release 13.0, V13.0.88"
        /*0030*/ 	.string	"Build cuda_13.0.r13.0/compiler.36424714_0"
        /*0030*/ 	.string	"-arch sm_100 -m 64 "



//--------------------- .note.nv.cuinfo           --------------------------
	.section	.note.nv.cuinfo,"",@"SHT_NOTE"
	.sectionflags	@"SHF_NOTE_NV_CUINFO"
        /*0018*/ 	.short	0x0002
        /*001a*/ 	.short	0x0064
        /*001c*/ 	.short	0x0082
	.zero		2


//--------------------- .nv.info                  --------------------------
	.section	.nv.info,"",@"SHT_CUDA_INFO"
	.align	4


	//----- nvinfo : EIATTR_REGCOUNT
	.align		4
        /*0000*/ 	.byte	0x04, 0x2f
        /*0002*/ 	.short	(.L_1 - .L_0)
	.align		4
.L_0:
        /*0004*/ 	.word	index@(_Z19implicit_first_passPfii)
        /*0008*/ 	.word	0x0000001c


	//----- nvinfo : EIATTR_FRAME_SIZE
	.align		4
.L_1:
        /*000c*/ 	.byte	0x04, 0x11
        /*000e*/ 	.short	(.L_3 - .L_2)
	.align		4
.L_2:
        /*0010*/ 	.word	index@(_Z19implicit_first_passPfii)
        /*0014*/ 	.word	0x00000000


	//----- nvinfo : EIATTR_REGCOUNT
	.align		4
.L_3:
        /*0018*/ 	.byte	0x04, 0x2f
        /*001a*/ 	.short	(.L_5 - .L_4)
	.align		4
.L_4:
        /*001c*/ 	.word	index@(_Z16voxel_first_passPfii)
        /*0020*/ 	.word	0x0000001c


	//----- nvinfo : EIATTR_FRAME_SIZE
	.align		4
.L_5:
        /*0024*/ 	.byte	0x04, 0x11
        /*0026*/ 	.short	(.L_7 - .L_6)
	.align		4
.L_6:
        /*0028*/ 	.word	index@(_Z16voxel_first_passPfii)
        /*002c*/ 	.word	0x00000000


	//----- nvinfo : EIATTR_REGCOUNT
	.align		4
.L_7:
        /*0030*/ 	.byte	0x04, 0x2f
        /*0032*/ 	.short	(.L_9 - .L_8)
	.align		4
.L_8:
        /*0034*/ 	.word	index@(_Z11second_passPfS_PiS_ii)
        /*0038*/ 	.word	0x00000020


	//----- nvinfo : EIATTR_FRAME_SIZE
	.align		4
.L_9:
        /*003c*/ 	.byte	0x04, 0x11
        /*003e*/ 	.short	(.L_11 - .L_10)
	.align		4
.L_10:
        /*0040*/ 	.word	index@($__internal_1_$__cuda_sm20_div_rn_f64_full)
        /*0044*/ 	.word	0x00000000


	//----- nvinfo : EIATTR_FRAME_SIZE
	.align		4
.L_11:
        /*0048*/ 	.byte	0x04, 0x11
        /*004a*/ 	.short	(.L_13 - .L_12)
	.align		4
.L_12:
        /*004c*/ 	.word	index@(_Z11second_passPfS_PiS_ii)
        /*0050*/ 	.word	0x00000000


	//----- nvinfo : EIATTR_REGCOUNT
	.align		4
.L_13:
        /*0054*/ 	.byte	0x04, 0x2f
        /*0056*/ 	.short	(.L_15 - .L_14)
	.align		4
.L_14:
        /*0058*/ 	.word	index@(_Z13sign_and_sqrtPfS_S_ii)
        /*005c*/ 	.word	0x0000000c


	//----- nvinfo : EIATTR_FRAME_SIZE
	.align		4
.L_15:
        /*0060*/ 	.byte	0x04, 0x11
        /*0062*/ 	.short	(.L_17 - .L_16)
	.align		4
.L_16:
        /*0064*/ 	.word	index@($__internal_0_$__cuda_sm20_sqrt_rn_f32_slowpath)
        /*0068*/ 	.word	0x00000000


	//----- nvinfo : EIATTR_FRAME_SIZE
	.align		4
.L_17:
        /*006c*/ 	.byte	0x04, 0x11
        /*006e*/ 	.short	(.L_19 - .L_18)
	.align		4
.L_18:
        /*0070*/ 	.word	index@(_Z13sign_and_sqrtPfS_S_ii)
        /*0074*/ 	.word	0x00000000


	//----- nvinfo : EIATTR_MIN_STACK_SIZE
	.align		4
.L_19:
        /*0078*/ 	.byte	0x04, 0x12
        /*007a*/ 	.short	(.L_21 - .L_20)
	.align		4
.L_20:
        /*007c*/ 	.word	index@(_Z13sign_and_sqrtPfS_S_ii)
        /*0080*/ 	.word	0x00000000


	//----- nvinfo : EIATTR_MIN_STACK_SIZE
	.align		4
.L_21:
        /*0084*/ 	.byte	0x04, 0x12
        /*0086*/ 	.short	(.L_23 - .L_22)
	.align		4
.L_22:
        /*0088*/ 	.word	index@(_Z11second_passPfS_PiS_ii)
        /*008c*/ 	.word	0x00000000


	//----- nvinfo : EIATTR_MIN_STACK_SIZE
	.align		4
.L_23:
        /*0090*/ 	.byte	0x04, 0x12
        /*0092*/ 	.short	(.L_25 - .L_24)
	.align		4
.L_24:
        /*0094*/ 	.word	index@(_Z16voxel_first_passPfii)
        /*0098*/ 	.word	0x00000000


	//----- nvinfo : EIATTR_MIN_STACK_SIZE
	.align		4
.L_25:
        /*009c*/ 	.byte	0x04, 0x12
        /*009e*/ 	.short	(.L_27 - .L_26)
	.align		4
.L_26:
        /*00a0*/ 	.word	index@(_Z19implicit_first_passPfii)
        /*00a4*/ 	.word	0x00000000
.L_27:


//--------------------- .nv.compat                --------------------------
	.section	.nv.compat,"",@"SHT_CUDA_COMPAT_INFO"
	.align	4
        /*0000*/ 	.byte	0x02, 0x09, 0x00, 0x00, 0x02, 0x02, 0x01, 0x00, 0x02, 0x05, 0x05, 0x00, 0x03, 0x07, 0x01, 0x01
        /*0010*/ 	.byte	0x02, 0x03, 0x00, 0x00, 0x02, 0x06, 0x01, 0x00, 0x04, 0x0b, 0x08, 0x00, 0x01, 0x00, 0x00, 0x00
        /*0020*/ 	.byte	0x00, 0x00, 0x00, 0x00


//--------------------- .nv.info._Z13sign_and_sqrtPfS_S_ii --------------------------
	.section	.nv.info._Z13sign_and_sqrtPfS_S_ii,"",@"SHT_CUDA_INFO"
	.sectionflags	@""
	.align	4


	//----- nvinfo : EIATTR_CUDA_API_VERSION
	.align		4
        /*0000*/ 	.byte	0x04, 0x37
        /*0002*/ 	.short	(.L_29 - .L_28)
.L_28:
        /*0004*/ 	.word	0x00000082


	//----- nvinfo : EIATTR_KPARAM_INFO
	.align		4
.L_29:
        /*0008*/ 	.byte	0x04, 0x17
        /*000a*/ 	.short	(.L_31 - .L_30)
.L_30:
        /*000c*/ 	.word	0x00000000
        /*0010*/ 	.short	0x0004
        /*0012*/ 	.short	0x001c
        /*0014*/ 	.byte	0x00, 0xf0, 0x11, 0x00


	//----- nvinfo : EIATTR_KPARAM_INFO
	.align		4
.L_31:
        /*0018*/ 	.byte	0x04, 0x17
        /*001a*/ 	.short	(.L_33 - .L_32)
.L_32:
        /*001c*/ 	.word	0x00000000
        /*0020*/ 	.short	0x0003
        /*0022*/ 	.short	0x0018
        /*0024*/ 	.byte	0x00, 0xf0, 0x11, 0x00


	//----- nvinfo : EIATTR_KPARAM_INFO
	.align		4
.L_33:
        /*0028*/ 	.byte	0x04, 0x17
        /*002a*/ 	.short	(.L_35 - .L_34)
.L_34:
        /*002c*/ 	.word	0x00000000
        /*0030*/ 	.short	0x0002
        /*0032*/ 	.short	0x0010
        /*0034*/ 	.byte	0x00, 0xf5, 0x21, 0x00


	//----- nvinfo : EIATTR_KPARAM_INFO
	.align		4
.L_35:
        /*0038*/ 	.byte	0x04, 0x17
        /*003a*/ 	.short	(.L_37 - .L_36)
.L_36:
        /*003c*/ 	.word	0x00000000
        /*0040*/ 	.short	0x0001
        /*0042*/ 	.short	0x0008
        /*0044*/ 	.byte	0x00, 0xf5, 0x21, 0x00


	//----- nvinfo : EIATTR_KPARAM_INFO
	.align		4
.L_37:
        /*0048*/ 	.byte	0x04, 0x17
        /*004a*/ 	.short	(.L_39 - .L_38)
.L_38:
        /*004c*/ 	.word	0x00000000
        /*0050*/ 	.short	0x0000
        /*0052*/ 	.short	0x0000
        /*0054*/ 	.byte	0x00, 0xf5, 0x21, 0x00


	//----- nvinfo : EIATTR_SPARSE_MMA_MASK
	.align		4
.L_39:
        /*0058*/ 	.byte	0x03, 0x50
        /*005a*/ 	.short	0x0000


	//----- nvinfo : EIATTR_MAXREG_COUNT
	.align		4
        /*005c*/ 	.byte	0x03, 0x1b
        /*005e*/ 	.short	0x00ff


	//----- nvinfo : EIATTR_MERCURY_ISA_VERSION
	.align		4
        /*0060*/ 	.byte	0x03, 0x5f
        /*0062*/ 	.short	0x0101


	//----- nvinfo : EIATTR_VRC_CTA_INIT_COUNT
	.align		4
        /*0064*/ 	.byte	0x02, 0x4a
	.zero		1
	.zero		1


	//----- nvinfo : EIATTR_EXIT_INSTR_OFFSETS
	.align		4
        /*0068*/ 	.byte	0x04, 0x1c
        /*006a*/ 	.short	(.L_41 - .L_40)


	//   ....[0]....
.L_40:
        /*006c*/ 	.word	0x000000c0


	//   ....[1]....
        /*0070*/ 	.word	0x000002a0


	//----- nvinfo : EIATTR_CRS_STACK_SIZE
	.align		4
.L_41:
        /*0074*/ 	.byte	0x04, 0x1e
        /*0076*/ 	.short	(.L_43 - .L_42)
.L_42:
        /*0078*/ 	.word	0x00000000


	//----- nvinfo : EIATTR_CBANK_PARAM_SIZE
	.align		4
.L_43:
        /*007c*/ 	.byte	0x03, 0x19
        /*007e*/ 	.short	0x0020


	//----- nvinfo : EIATTR_PARAM_CBANK
	.align		4
        /*0080*/ 	.byte	0x04, 0x0a
        /*0082*/ 	.short	(.L_45 - .L_44)
	.align		4
.L_44:
        /*0084*/ 	.word	index@(.nv.constant0._Z13sign_and_sqrtPfS_S_ii)
        /*0088*/ 	.short	0x0380
        /*008a*/ 	.short	0x0020


	//----- nvinfo : EIATTR_SW_WAR
	.align		4
.L_45:
        /*008c*/ 	.byte	0x04, 0x36
        /*008e*/ 	.short	(.L_47 - .L_46)
.L_46:
        /*0090*/ 	.word	0x00000008
.L_47:


//--------------------- .nv.info._Z11second_passPfS_PiS_ii --------------------------
	.section	.nv.info._Z11second_passPfS_PiS_ii,"",@"SHT_CUDA_INFO"
	.sectionflags	@""
	.align	4


	//----- nvinfo : EIATTR_CUDA_API_VERSION
	.align		4
        /*0000*/ 	.byte	0x04, 0x37
        /*0002*/ 	.short	(.L_49 - .L_48)
.L_48:
        /*0004*/ 	.word	0x00000082


	//----- nvinfo : EIATTR_KPARAM_INFO
	.align		4
.L_49:
        /*0008*/ 	.byte	0x04, 0x17
        /*000a*/ 	.short	(.L_51 - .L_50)
.L_50:
        /*000c*/ 	.word	0x00000000
        /*0010*/ 	.short	0x0005
        /*0012*/ 	.short	0x0024
        /*0014*/ 	.byte	0x00, 0xf0, 0x11, 0x00


	//----- nvinfo : EIATTR_KPARAM_INFO
	.align		4
.L_51:
        /*0018*/ 	.byte	0x04, 0x17
        /*001a*/ 	.short	(.L_53 - .L_52)
.L_52:
        /*001c*/ 	.word	0x00000000
        /*0020*/ 	.short	0x0004
        /*0022*/ 	.short	0x0020
        /*0024*/ 	.byte	0x00, 0xf0, 0x11, 0x00


	//----- nvinfo : EIATTR_KPARAM_INFO
	.align		4
.L_53:
        /*0028*/ 	.byte	0x04, 0x17
        /*002a*/ 	.short	(.L_55 - .L_54)
.L_54:
        /*002c*/ 	.word	0x00000000
        /*0030*/ 	.short	0x0003
        /*0032*/ 	.short	0x0018
        /*0034*/ 	.byte	0x00, 0xf5, 0x21, 0x00


	//----- nvinfo : EIATTR_KPARAM_INFO
	.align		4
.L_55:
        /*0038*/ 	.byte	0x04, 0x17
        /*003a*/ 	.short	(.L_57 - .L_56)
.L_56:
        /*003c*/ 	.word	0x00000000
        /*0040*/ 	.short	0x0002
        /*0042*/ 	.short	0x0010
        /*0044*/ 	.byte	0x00, 0xf5, 0x21, 0x00


	//----- nvinfo : EIATTR_KPARAM_INFO
	.align		4
.L_57:
        /*0048*/ 	.byte	0x04, 0x17
        /*004a*/ 	.short	(.L_59 - .L_58)
.L_58:
        /*004c*/ 	.word	0x00000000
        /*0050*/ 	.short	0x0001
        /*0052*/ 	.short	0x0008
        /*0054*/ 	.byte	0x00, 0xf5, 0x21, 0x00


	//----- nvinfo : EIATTR_KPARAM_INFO
	.align		4
.L_59:
        /*0058*/ 	.byte	0x04, 0x17
        /*005a*/ 	.short	(.L_61 - .L_60)
.L_60:
        /*005c*/ 	.word	0x00000000
        /*0060*/ 	.short	0x0000
        /*0062*/ 	.short	0x0000
        /*0064*/ 	.byte	0x00, 0xf5, 0x21, 0x00


	//----- nvinfo : EIATTR_SPARSE_MMA_MASK
	.align		4
.L_61:
        /*0068*/ 	.byte	0x03, 0x50
        /*006a*/ 	.short	0x0000


	//----- nvinfo : EIATTR_MAXREG_COUNT
	.align		4
        /*006c*/ 	.byte	0x03, 0x1b
        /*006e*/ 	.short	0x00ff


	//----- nvinfo : EIATTR_MERCURY_ISA_VERSION
	.align		4
        /*0070*/ 	.byte	0x03, 0x5f
        /*0072*/ 	.short	0x0101


	//----- nvinfo : EIATTR_VRC_CTA_INIT_COUNT
	.align		4
        /*0074*/ 	.byte	0x02, 0x4a
	.zero		1
	.zero		1


	//----- nvinfo : EIATTR_EXIT_INSTR_OFFSETS
	.align		4
        /*0078*/ 	.byte	0x04, 0x1c
        /*007a*/ 	.short	(.L_63 - .L_62)


	//   ....[0]....
.L_62:
        /*007c*/ 	.word	0x00000070


	//   ....[1]....
        /*0080*/ 	.word	0x00000500


	//   ....[2]....
        /*0084*/ 	.word	0x000006f0


	//----- nvinfo : EIATTR_CRS_STACK_SIZE
	.align		4
.L_63:
        /*0088*/ 	.byte	0x04, 0x1e
        /*008a*/ 	.short	(.L_65 - .L_64)
.L_64:
        /*008c*/ 	.word	0x00000000


	//----- nvinfo : EIATTR_CBANK_PARAM_SIZE
	.align		4
.L_65:
        /*0090*/ 	.byte	0x03, 0x19
        /*0092*/ 	.short	0x0028


	//----- nvinfo : EIATTR_PARAM_CBANK
	.align		4
        /*0094*/ 	.byte	0x04, 0x0a
        /*0096*/ 	.short	(.L_67 - .L_66)
	.align		4
.L_66:
        /*0098*/ 	.word	index@(.nv.constant0._Z11second_passPfS_PiS_ii)
        /*009c*/ 	.short	0x0380
        /*009e*/ 	.short	0x0028


	//----- nvinfo : EIATTR_SW_WAR
	.align		4
.L_67:
        /*00a0*/ 	.byte	0x04, 0x36
        /*00a2*/ 	.short	(.L_69 - .L_68)
.L_68:
        /*00a4*/ 	.word	0x00000008
.L_69:


//--------------------- .nv.info._Z16voxel_first_passPfii --------------------------
	.section	.nv.info._Z16voxel_first_passPfii,"",@"SHT_CUDA_INFO"
	.sectionflags	@""
	.align	4


	//----- nvinfo : EIATTR_CUDA_API_VERSION
	.align		4
        /*0000*/ 	.byte	0x04, 0x37
        /*0002*/ 	.short	(.L_71 - .L_70)
.L_70:
        /*0004*/ 	.word	0x00000082


	//----- nvinfo : EIATTR_KPARAM_INFO
	.align		4
.L_71:
        /*0008*/ 	.byte	0x04, 0x17
        /*000a*/ 	.short	(.L_73 - .L_72)
.L_72:
        /*000c*/ 	.word	0x00000000
        /*0010*/ 	.short	0x0002
        /*0012*/ 	.short	0x000c
        /*0014*/ 	.byte	0x00, 0xf0, 0x11, 0x00


	//----- nvinfo : EIATTR_KPARAM_INFO
	.align		4
.L_73:
        /*0018*/ 	.byte	0x04, 0x17
        /*001a*/ 	.short	(.L_75 - .L_74)
.L_74:
        /*001c*/ 	.word	0x00000000
        /*0020*/ 	.short	0x0001
        /*0022*/ 	.short	0x0008
        /*0024*/ 	.byte	0x00, 0xf0, 0x11, 0x00


	//----- nvinfo : EIATTR_KPARAM_INFO
	.align		4
.L_75:
        /*0028*/ 	.byte	0x04, 0x17
        /*002a*/ 	.short	(.L_77 - .L_76)
.L_76:
        /*002c*/ 	.word	0x00000000
        /*0030*/ 	.short	0x0000
        /*0032*/ 	.short	0x0000
        /*0034*/ 	.byte	0x00, 0xf5, 0x21, 0x00


	//----- nvinfo : EIATTR_SPARSE_MMA_MASK
	.align		4
.L_77:
        /*0038*/ 	.byte	0x03, 0x50
        /*003a*/ 	.short	0x0000


	//----- nvinfo : EIATTR_MAXREG_COUNT
	.align		4
        /*003c*/ 	.byte	0x03, 0x1b
        /*003e*/ 	.short	0x00ff


	//----- nvinfo : EIATTR_MERCURY_ISA_VERSION
	.align		4
        /*0040*/ 	.byte	0x03, 0x5f
        /*0042*/ 	.short	0x0101


	//----- nvinfo : EIATTR_VRC_CTA_INIT_COUNT
	.align		4
        /*0044*/ 	.byte	0x02, 0x4a
	.zero		1
	.zero		1


	//----- nvinfo : EIATTR_EXIT_INSTR_OFFSETS
	.align		4
        /*0048*/ 	.byte	0x04, 0x1c
        /*004a*/ 	.short	(.L_79 - .L_78)


	//   ....[0]....
.L_78:
        /*004c*/ 	.word	0x00000080


	//   ....[1]....
        /*0050*/ 	.word	0x00001740


	//   ....[2]....
        /*0054*/ 	.word	0x00001910


	//   ....[3]....
        /*0058*/ 	.word	0x00001c50


	//   ....[4]....
        /*005c*/ 	.word	0x00001d00


	//   ....[5]....
        /*0060*/ 	.word	0x00001f20


	//   ....[6]....
        /*0064*/ 	.word	0x00002010


	//   ....[7]....
        /*0068*/ 	.word	0x000020b0


	//   ....[8]....
        /*006c*/ 	.word	0x000020f0


	//----- nvinfo : EIATTR_CRS_STACK_SIZE
	.align		4
.L_79:
        /*0070*/ 	.byte	0x04, 0x1e
        /*0072*/ 	.short	(.L_81 - .L_80)
.L_80:
        /*0074*/ 	.word	0x00000000


	//----- nvinfo : EIATTR_CBANK_PARAM_SIZE
	.align		4
.L_81:
        /*0078*/ 	.byte	0x03, 0x19
        /*007a*/ 	.short	0x0010


	//----- nvinfo : EIATTR_PARAM_CBANK
	.align		4
        /*007c*/ 	.byte	0x04, 0x0a
        /*007e*/ 	.short	(.L_83 - .L_82)
	.align		4
.L_82:
        /*0080*/ 	.word	index@(.nv.constant0._Z16voxel_first_passPfii)
        /*0084*/ 	.short	0x0380
        /*0086*/ 	.short	0x0010


	//----- nvinfo : EIATTR_SW_WAR
	.align		4
.L_83:
        /*0088*/ 	.byte	0x04, 0x36
        /*008a*/ 	.short	(.L_85 - .L_84)
.L_84:
        /*008c*/ 	.word	0x00000008
.L_85:


//--------------------- .nv.info._Z19implicit_first_passPfii --------------------------
	.section	.nv.info._Z19implicit_first_passPfii,"",@"SHT_CUDA_INFO"
	.sectionflags	@""
	.align	4


	//----- nvinfo : EIATTR_CUDA_API_VERSION
	.align		4
        /*0000*/ 	.byte	0x04, 0x37
        /*0002*/ 	.short	(.L_87 - .L_86)
.L_86:
        /*0004*/ 	.word	0x00000082


	//----- nvinfo : EIATTR_KPARAM_INFO
	.align		4
.L_87:
        /*0008*/ 	.byte	0x04, 0x17
        /*000a*/ 	.short	(.L_89 - .L_88)
.L_88:
        /*000c*/ 	.word	0x00000000
        /*0010*/ 	.short	0x0002
        /*0012*/ 	.short	0x000c
        /*0014*/ 	.byte	0x00, 0xf0, 0x11, 0x00


	//----- nvinfo : EIATTR_KPARAM_INFO
	.align		4
.L_89:
        /*0018*/ 	.byte	0x04, 0x17
        /*001a*/ 	.short	(.L_91 - .L_90)
.L_90:
        /*001c*/ 	.word	0x00000000
        /*0020*/ 	.short	0x0001
        /*0022*/ 	.short	0x0008
        /*0024*/ 	.byte	0x00, 0xf0, 0x11, 0x00


	//----- nvinfo : EIATTR_KPARAM_INFO
	.align		4
.L_91:
        /*0028*/ 	.byte	0x04, 0x17
        /*002a*/ 	.short	(.L_93 - .L_92)
.L_92:
        /*002c*/ 	.word	0x00000000
        /*0030*/ 	.short	0x0000
        /*0032*/ 	.short	0x0000
        /*0034*/ 	.byte	0x00, 0xf5, 0x21, 0x00


	//----- nvinfo : EIATTR_SPARSE_MMA_MASK
	.align		4
.L_93:
        /*0038*/ 	.byte	0x03, 0x50
        /*003a*/ 	.short	0x0000


	//----- nvinfo : EIATTR_MAXREG_COUNT
	.align		4
        /*003c*/ 	.byte	0x03, 0x1b
        /*003e*/ 	.short	0x00ff


	//----- nvinfo : EIATTR_MERCURY_ISA_VERSION
	.align		4
        /*0040*/ 	.byte	0x03, 0x5f
        /*0042*/ 	.short	0x0101


	//----- nvinfo : EIATTR_VRC_CTA_INIT_COUNT
	.align		4
        /*0044*/ 	.byte	0x02, 0x4a
	.zero		1
	.zero		1


	//----- nvinfo : EIATTR_EXIT_INSTR_OFFSETS
	.align		4
        /*0048*/ 	.byte	0x04, 0x1c
        /*004a*/ 	.short	(.L_95 - .L_94)


	//   ....[0]....
.L_94:
        /*004c*/ 	.word	0x00000080


	//   ....[1]....
        /*0050*/ 	.word	0x00001b10


	//   ....[2]....
        /*0054*/ 	.word	0x00001ce0


	//   ....[3]....
        /*0058*/ 	.word	0x00002020


	//   ....[4]....
        /*005c*/ 	.word	0x000020d0


	//   ....[5]....
        /*0060*/ 	.word	0x000022f0


	//   ....[6]....
        /*0064*/ 	.word	0x000023e0


	//   ....[7]....
        /*0068*/ 	.word	0x00002480


	//   ....[8]....
        /*006c*/ 	.word	0x000024c0


	//----- nvinfo : EIATTR_CRS_STACK_SIZE
	.align		4
.L_95:
        /*0070*/ 	.byte	0x04, 0x1e
        /*0072*/ 	.short	(.L_97 - .L_96)
.L_96:
        /*0074*/ 	.word	0x00000000


	//----- nvinfo : EIATTR_CBANK_PARAM_SIZE
	.align		4
.L_97:
        /*0078*/ 	.byte	0x03, 0x19
        /*007a*/ 	.short	0x0010


	//----- nvinfo : EIATTR_PARAM_CBANK
	.align		4
        /*007c*/ 	.byte	0x04, 0x0a
        /*007e*/ 	.short	(.L_99 - .L_98)
	.align		4
.L_98:
        /*0080*/ 	.word	index@(.nv.constant0._Z19implicit_first_passPfii)
        /*0084*/ 	.short	0x0380
        /*0086*/ 	.short	0x0010


	//----- nvinfo : EIATTR_SW_WAR
	.align		4
.L_99:
        /*0088*/ 	.byte	0x04, 0x36
        /*008a*/ 	.short	(.L_101 - .L_100)
.L_100:
        /*008c*/ 	.word	0x00000008
.L_101:


//--------------------- .nv.callgraph             --------------------------
	.section	.nv.callgraph,"",@"SHT_CUDA_CALLGRAPH"
	.align	4
	.sectionentsize	8
	.align		4
        /*0000*/ 	.word	0x00000000
	.align		4
        /*0004*/ 	.word	0xffffffff
	.align		4
        /*0008*/ 	.word	0x00000000
	.align		4
        /*000c*/ 	.word	0xfffffffe
	.align		4
        /*0010*/ 	.word	0x00000000
	.align		4
        /*0014*/ 	.word	0xfffffffd
	.align		4
        /*0018*/ 	.word	0x00000000
	.align		4
        /*001c*/ 	.word	0xfffffffc


//--------------------- .text._Z13sign_and_sqrtPfS_S_ii --------------------------
	.section	.text._Z13sign_and_sqrtPfS_S_ii,"ax",@progbits
	.align	128
        .global         _Z13sign_and_sqrtPfS_S_ii
        .type           _Z13sign_and_sqrtPfS_S_ii,@function
        .size           _Z13sign_and_sqrtPfS_S_ii,(.L_x_65 - _Z13sign_and_sqrtPfS_S_ii)
        .other          _Z13sign_and_sqrtPfS_S_ii,@"STO_CUDA_ENTRY STV_DEFAULT"
_Z13sign_and_sqrtPfS_S_ii:
.text._Z13sign_and_sqrtPfS_S_ii:
[----:B------:R-:W-:Y:S01]  /*0000*/  LDC R1, c[0x0][0x37c] ;  /* 0x0000df00ff017b82 */ /* 0x000fe20000000800 */
[----:B------:R-:W0:Y:S07]  /*0010*/  S2R R0, SR_TID.Y ;  /* 0x0000000000007919 */ /* 0x000e2e0000002200 */
[----:B------:R-:W1:Y:S01]  /*0020*/  LDC R2, c[0x0][0x360] ;  /* 0x0000d800ff027b82 */ /* 0x000e620000000800 */
[----:B------:R-:W2:Y:S01]  /*0030*/  LDCU.64 UR6, c[0x0][0x398] ;  /* 0x00007300ff0677ac */ /* 0x000ea20008000a00 */
[----:B------:R-:W1:Y:S06]  /*0040*/  S2R R5, SR_TID.X ;  /* 0x0000000000057919 */ /* 0x000e6c0000002100 */
[----:B------:R-:W0:Y:S08]  /*0050*/  S2UR UR5, SR_CTAID.Y ;  /* 0x00000000000579c3 */ /* 0x000e300000002600 */
[----:B------:R-:W0:Y:S08]  /*0060*/  LDC R3, c[0x0][0x364] ;  /* 0x0000d900ff037b82 */ /* 0x000e300000000800 */
[----:B------:R-:W1:Y:S01]  /*0070*/  S2UR UR4, SR_CTAID.X ;  /* 0x00000000000479c3 */ /* 0x000e620000002500 */
[----:B0-----:R-:W-:-:S05]  /*0080*/  IMAD R3, R3, UR5, R0 ;  /* 0x0000000503037c24 */ /* 0x001fca000f8e0200 */
[----:B--2---:R-:W-:Y:S01]  /*0090*/  ISETP.GE.AND P0, PT, R3, UR7, PT ;  /* 0x0000000703007c0c */ /* 0x004fe2000bf06270 */
[----:B-1----:R-:W-:-:S05]  /*00a0*/  IMAD R2, R2, UR4, R5 ;  /* 0x0000000402027c24 */ /* 0x002fca000f8e0205 */
[----:B------:R-:W-:-:S13]  /*00b0*/  ISETP.GE.OR P0, PT, R2, UR6, P0 ;  /* 0x0000000602007c0c */ /* 0x000fda0008706670 */
[----:B------:R-:W-:Y:S05]  /*00c0*/  @P0 EXIT ;  /* 0x000000000000094d */ /* 0x000fea0003800000 */
[----:B------:R-:W0:Y:S01]  /*00d0*/  LDC.64 R6, c[0x0][0x388] ;  /* 0x0000e200ff067b82 */ /* 0x000e220000000a00 */
[----:B------:R-:W1:Y:S01]  /*00e0*/  LDCU.64 UR4, c[0x0][0x358] ;  /* 0x00006b00ff0477ac */ /* 0x000e620008000a00 */
[----:B------:R-:W-:-:S06]  /*00f0*/  IMAD R2, R3, UR6, R2 ;  /* 0x0000000603027c24 */ /* 0x000fcc000f8e0202 */
[----:B------:R-:W2:Y:S01]  /*0100*/  LDC.64 R4, c[0x0][0x380] ;  /* 0x0000e000ff047b82 */ /* 0x000ea20000000a00 */
[----:B0-----:R-:W-:-:S05]  /*0110*/  IMAD.WIDE R6, R2, 0x4, R6 ;  /* 0x0000000402067825 */ /* 0x001fca00078e0206 */
[----:B-1----:R-:W3:Y:S01]  /*0120*/  LDG.E R0, desc[UR4][R6.64] ;  /* 0x0000000406007981 */ /* 0x002ee2000c1e1900 */
[----:B--2---:R-:W-:-:S05]  /*0130*/  IMAD.WIDE R4, R2, 0x4, R4 ;  /* 0x0000000402047825 */ /* 0x004fca00078e0204 */
[----:B------:R0:W5:Y:S01]  /*0140*/  LDG.E R3, desc[UR4][R4.64] ;  /* 0x0000000404037981 */ /* 0x000162000c1e1900 */
[----:B------:R-:W-:Y:S01]  /*0150*/  BSSY.RECONVERGENT B0, `(.L_x_0) ;  /* 0x000000c000007945 */ /* 0x000fe20003800200 */
[----:B---3--:R-:W-:Y:S01]  /*0160*/  IADD3 R8, PT, PT, R0, -0xd000000, RZ ;  /* 0xf300000000087810 */ /* 0x008fe20007ffe0ff */
[----:B------:R0:W1:Y:S03]  /*0170*/  MUFU.RSQ R9, R0 ;  /* 0x0000000000097308 */ /* 0x0000660000001400 */
[----:B------:R-:W-:-:S13]  /*0180*/  ISETP.GT.U32.AND P0, PT, R8, 0x727fffff, PT ;  /* 0x727fffff0800780c */ /* 0x000fda0003f04070 */
[----:B0-----:R-:W-:Y:S05]  /*0190*/  @!P0 BRA `(.L_x_1) ;  /* 0x00000000000c8947 */ /* 0x001fea0003800000 */
[----:B-1----:R-:W-:-:S07]  /*01a0*/  MOV R9, 0x1c0 ;  /* 0x000001c000097802 */ /* 0x002fce0000000f00 */
[----:B-----5:R-:W-:Y:S05]  /*01b0*/  CALL.REL.NOINC `($__internal_0_$__cuda_sm20_sqrt_rn_f32_slowpath) ;  /* 0x00000000003c7944 */ /* 0x020fea0003c00000 */
[----:B------:R-:W-:Y:S05]  /*01c0*/  BRA `(.L_x_2) ;  /* 0x0000000000107947 */ /* 0x000fea0003800000 */
.L_x_1:
[----:B-1----:R-:W-:Y:S01]  /*01d0*/  FMUL.FTZ R5, R0, R9 ;  /* 0x0000000900057220 */ /* 0x002fe20000410000 */
[----:B------:R-:W-:-:S03]  /*01e0*/  FMUL.FTZ R9, R9, 0.5 ;  /* 0x3f00000009097820 */ /* 0x000fc60000410000 */
[----:B------:R-:W-:-:S04]  /*01f0*/  FFMA R0, -R5, R5, R0 ;  /* 0x0000000505007223 */ /* 0x000fc80000000100 */
[----:B------:R-:W-:-:S07]  /*0200*/  FFMA R0, R0, R9, R5 ;  /* 0x0000000900007223 */ /* 0x000fce0000000005 */
.L_x_2:
[----:B------:R-:W-:Y:S05]  /*0210*/  BSYNC.RECONVERGENT B0 ;  /* 0x0000000000007941 */ /* 0x000fea0003800200 */
.L_x_0:
[----:B------:R-:W0:Y:S01]  /*0220*/  LDC.64 R4, c[0x0][0x390] ;  /* 0x0000e400ff047b82 */ /* 0x000e220000000a00 */
[----:B------:R-:W-:Y:S02]  /*0230*/  FSETP.NEU.AND P1, PT, R0, RZ, PT ;  /* 0x000000ff0000720b */ /* 0x000fe40003f2d000 */
[C---:B-----5:R-:W-:Y:S02]  /*0240*/  LOP3.LUT R0, R3.reuse, 0x80000000, R0, 0xb8, !PT ;  /* 0x8000000003007812 */ /* 0x060fe400078eb800 */
[----:B------:R-:W-:Y:S02]  /*0250*/  FSETP.NEU.AND P0, PT, R3, RZ, PT ;  /* 0x000000ff0300720b */ /* 0x000fe40003f0d000 */
[----:B------:R-:W-:Y:S01]  /*0260*/  FSEL R0, R0, RZ, P1 ;  /* 0x000000ff00007208 */ /* 0x000fe20000800000 */
[----:B0-----:R-:W-:-:S03]  /*0270*/  IMAD.WIDE R2, R2, 0x4, R4 ;  /* 0x0000000402027825 */ /* 0x001fc600078e0204 */
[----:B------:R-:W-:-:S05]  /*0280*/  FSEL R5, R0, RZ, P0 ;  /* 0x000000ff00057208 */ /* 0x000fca0000000000 */
[----:B------:R-:W-:Y:S01]  /*0290*/  STG.E desc[UR4][R2.64], R5 ;  /* 0x0000000502007986 */ /* 0x000fe2000c101904 */
[----:B------:R-:W-:Y:S05]  /*02a0*/  EXIT ;  /* 0x000000000000794d */ /* 0x000fea0003800000 */
        .weak           $__internal_0_$__cuda_sm20_sqrt_rn_f32_slowpath
        .type           $__internal_0_$__cuda_sm20_sqrt_rn_f32_slowpath,@function
        .size           $__internal_0_$__cuda_sm20_sqrt_rn_f32_slowpath,(.L_x_65 - $__internal_0_$__cuda_sm20_sqrt_rn_f32_slowpath)
$__internal_0_$__cuda_sm20_sqrt_rn_f32_slowpath:
[----:B------:R-:W-:-:S13]  /*02b0*/  LOP3.LUT P0, RZ, R0, 0x7fffffff, RZ, 0xc0, !PT ;  /* 0x7fffffff00ff7812 */ /* 0x000fda000780c0ff */
[----:B------:R-:W-:Y:S01]  /*02c0*/  @!P0 MOV R4, R0 ;  /* 0x0000000000048202 */ /* 0x000fe20000000f00 */
[----:B------:R-:W-:Y:S06]  /*02d0*/  @!P0 BRA `(.L_x_3) ;  /* 0x0000000000408947 */ /* 0x000fec0003800000 */
[----:B------:R-:W-:-:S13]  /*02e0*/  FSETP.GEU.FTZ.AND P0, PT, R0, RZ, PT ;  /* 0x000000ff0000720b */ /* 0x000fda0003f1e000 */
[----:B------:R-:W-:Y:S01]  /*02f0*/  @!P0 MOV R4, 0x7fffffff ;  /* 0x7fffffff00048802 */ /* 0x000fe20000000f00 */
[----:B------:R-:W-:Y:S06]  /*0300*/  @!P0 BRA `(.L_x_3) ;  /* 0x0000000000348947 */ /* 0x000fec0003800000 */
[----:B------:R-:W-:-:S13]  /*0310*/  FSETP.GTU.FTZ.AND P0, PT, |R0|, +INF , PT ;  /* 0x7f8000000000780b */ /* 0x000fda0003f1c200 */
[----:B------:R-:W-:Y:S01]  /*0320*/  @P0 FADD.FTZ R4, R0, 1 ;  /* 0x3f80000000040421 */ /* 0x000fe20000010000 */
[----:B------:R-:W-:Y:S06]  /*0330*/  @P0 BRA `(.L_x_3) ;  /* 0x0000000000280947 */ /* 0x000fec0003800000 */
[----:B------:R-:W-:-:S13]  /*0340*/  FSETP.NEU.FTZ.AND P0, PT, |R0|, +INF , PT ;  /* 0x7f8000000000780b */ /* 0x000fda0003f1d200 */
[----:B------:R-:W-:-:S04]  /*0350*/  @P0 FFMA R5, R0, 1.84467440737095516160e+19, RZ ;  /* 0x5f80000000050823 */ /* 0x000fc800000000ff */
[----:B------:R-:W0:Y:S02]  /*0360*/  @P0 MUFU.RSQ R4, R5 ;  /* 0x0000000500040308 */ /* 0x000e240000001400 */
[----:B0-----:R-:W-:Y:S01]  /*0370*/  @P0 FMUL.FTZ R6, R5, R4 ;  /* 0x0000000405060220 */ /* 0x001fe20000410000 */
[----:B------:R-:W-:Y:S01]  /*0380*/  @P0 FMUL.FTZ R8, R4, 0.5 ;  /* 0x3f00000004080820 */ /* 0x000fe20000410000 */
[----:B------:R-:W-:Y:S02]  /*0390*/  @!P0 MOV R4, R0 ;  /* 0x0000000000048202 */ /* 0x000fe40000000f00 */
[----:B------:R-:W-:-:S04]  /*03a0*/  @P0 FADD.FTZ R7, -R6, -RZ ;  /* 0x800000ff06070221 */ /* 0x000fc80000010100 */
[----:B------:R-:W-:-:S04]  /*03b0*/  @P0 FFMA R7, R6, R7, R5 ;  /* 0x0000000706070223 */ /* 0x000fc80000000005 */
[----:B------:R-:W-:-:S04]  /*03c0*/  @P0 FFMA R7, R7, R8, R6 ;  /* 0x0000000807070223 */ /* 0x000fc80000000006 */
[----:B------:R-:W-:-:S07]  /*03d0*/  @P0 FMUL.FTZ R4, R7, 2.3283064365386962891e-10 ;  /* 0x2f80000007040820 */ /* 0x000fce0000410000 */
.L_x_3:
[----:B------:R-:W-:Y:S01]  /*03e0*/  HFMA2 R5, -RZ, RZ, 0, 0 ;  /* 0x00000000ff057431 */ /* 0x000fe200000001ff */
[----:B------:R-:W-:Y:S02]  /*03f0*/  MOV R0, R4 ;  /* 0x0000000400007202 */ /* 0x000fe40000000f00 */
[----:B------:R-:W-:-:S04]  /*0400*/  MOV R4, R9 ;  /* 0x0000000900047202 */ /* 0x000fc80000000f00 */
[----:B------:R-:W-:Y:S05]  /*0410*/  RET.REL.NODEC R4 `(_Z13sign_and_sqrtPfS_S_ii) ;  /* 0xfffffff804f87950 */ /* 0x000fea0003c3ffff */
.L_x_4:
[----:B------:R-:W-:-:S00]  /*0420*/  BRA `(.L_x_4) ;  /* 0xfffffffc00fc7947 */ /* 0x000fc0000383ffff */
[----:B------:R-:W-:-:S00]  /*0430*/  NOP ;  /* 0x0000000000007918 */ /* 0x000fc00000000000 */
        /* <DEDUP_REMOVED lines=12> */
.L_x_65:


//--------------------- .text._Z11second_passPfS_PiS_ii --------------------------
	.section	.text._Z11second_passPfS_PiS_ii,"ax",@progbits
	.align	128
        .global         _Z11second_passPfS_PiS_ii
        .type           _Z11second_passPfS_PiS_ii,@function
        .size           _Z11second_passPfS_PiS_ii,(.L_x_66 - _Z11second_passPfS_PiS_ii)
        .other          _Z11second_passPfS_PiS_ii,@"STO_CUDA_ENTRY STV_DEFAULT"
_Z11second_passPfS_PiS_ii:
.text._Z11second_passPfS_PiS_ii:
[----:B------:R-:W-:Y:S01]  /*0000*/  LDC R1, c[0x0][0x37c] ;  /* 0x0000df00ff017b82 */ /* 0x000fe20000000800 */
[----:B------:R-:W0:Y:S07]  /*0010*/  S2R R0, SR_TID.X ;  /* 0x0000000000007919 */ /* 0x000e2e0000002100 */
[----:B------:R-:W0:Y:S01]  /*0020*/  S2UR UR4, SR_CTAID.X ;  /* 0x00000000000479c3 */ /* 0x000e220000002500 */
[----:B------:R-:W1:Y:S07]  /*0030*/  LDCU UR5, c[0x0][0x3a4] ;  /* 0x00007480ff0577ac */ /* 0x000e6e0008000800 */
[----:B------:R-:W0:Y:S02]  /*0040*/  LDC R3, c[0x0][0x360] ;  /* 0x0000d800ff037b82 */ /* 0x000e240000000800 */
[----:B0-----:R-:W-:-:S05]  /*0050*/  IMAD R3, R3, UR4, R0 ;  /* 0x0000000403037c24 */ /* 0x001fca000f8e0200 */
[----:B-1----:R-:W-:-:S13]  /*0060*/  ISETP.GE.AND P0, PT, R3, UR5, PT ;  /* 0x0000000503007c0c */ /* 0x002fda000bf06270 */
[----:B------:R-:W-:Y:S05]  /*0070*/  @P0 EXIT ;  /* 0x000000000000094d */ /* 0x000fea0003800000 */
[----:B------:R-:W0:Y:S01]  /*0080*/  LDCU UR4, c[0x0][0x3a0] ;  /* 0x00007400ff0477ac */ /* 0x000e220008000800 */
[----:B------:R-:W1:Y:S01]  /*0090*/  LDC.64 R10, c[0x0][0x388] ;  /* 0x0000e200ff0a7b82 */ /* 0x000e620000000a00 */
[----:B------:R-:W-:Y:S01]  /*00a0*/  IMAD.MOV.U32 R5, RZ, RZ, 0x4eff0000 ;  /* 0x4eff0000ff057424 */ /* 0x000fe200078e00ff */
[----:B------:R-:W2:Y:S06]  /*00b0*/  LDCU.64 UR6, c[0x0][0x358] ;  /* 0x00006b00ff0677ac */ /* 0x000eac0008000a00 */
[----:B------:R-:W3:Y:S08]  /*00c0*/  LDC.64 R8, c[0x0][0x390] ;  /* 0x0000e400ff087b82 */ /* 0x000ef00000000a00 */
[----:B------:R-:W4:Y:S01]  /*00d0*/  LDC.64 R6, c[0x0][0x380] ;  /* 0x0000e000ff067b82 */ /* 0x000f220000000a00 */
[----:B0-----:R-:W-:-:S04]  /*00e0*/  IMAD.U32 R0, RZ, RZ, UR4 ;  /* 0x00000004ff007e24 */ /* 0x001fc8000f8e00ff */
[----:B------:R-:W-:Y:S01]  /*00f0*/  IMAD R26, R3, R0, RZ ;  /* 0x00000000031a7224 */ /* 0x000fe200078e02ff */
[----:B------:R-:W-:-:S03]  /*0100*/  ISETP.GE.AND P0, PT, R0, 0x2, PT ;  /* 0x000000020000780c */ /* 0x000fc60003f06270 */
[----:B------:R-:W-:-:S04]  /*0110*/  IMAD.IADD R3, R3, 0x1, R26 ;  /* 0x0000000103037824 */ /* 0x000fc800078e021a */
[----:B-1----:R-:W-:-:S04]  /*0120*/  IMAD.WIDE R10, R3, 0x4, R10 ;  /* 0x00000004030a7825 */ /* 0x002fc800078e020a */
[----:B------:R-:W-:Y:S01]  /*0130*/  IMAD.MOV.U32 R3, RZ, RZ, 0x4f7f8000 ;  /* 0x4f7f8000ff037424 */ /* 0x000fe200078e00ff */
[----:B--2---:R0:W-:Y:S01]  /*0140*/  STG.E desc[UR6][R10.64+0x4], R5 ;  /* 0x000004050a007986 */ /* 0x0041e2000c101906 */
[----:B---3--:R-:W-:-:S03]  /*0150*/  IMAD.WIDE R8, R26, 0x4, R8 ;  /* 0x000000041a087825 */ /* 0x008fc600078e0208 */
[----:B------:R0:W-:Y:S01]  /*0160*/  STG.E desc[UR6][R10.64], R3 ;  /* 0x000000030a007986 */ /* 0x0001e2000c101906 */
[----:B----4-:R-:W-:-:S03]  /*0170*/  IMAD.WIDE R6, R26, 0x4, R6 ;  /* 0x000000041a067825 */ /* 0x010fc600078e0206 */
[----:B------:R0:W-:Y:S01]  /*0180*/  STG.E desc[UR6][R8.64], RZ ;  /* 0x000000ff08007986 */ /* 0x0001e2000c101906 */
[----:B------:R-:W-:Y:S05]  /*0190*/  @!P0 BRA `(.L_x_5) ;  /* 0x0000000000d48947 */ /* 0x000fea0003800000 */
[----:B------:R-:W-:Y:S02]  /*01a0*/  IMAD.MOV.U32 R27, RZ, RZ, RZ ;  /* 0x000000ffff1b7224 */ /* 0x000fe400078e00ff */
[----:B0-----:R-:W-:-:S07]  /*01b0*/  IMAD.MOV.U32 R5, RZ, RZ, 0x1 ;  /* 0x00000001ff057424 */ /* 0x001fce00078e00ff */
.L_x_10:
[----:B------:R-:W-:-:S06]  /*01c0*/  IMAD.WIDE.U32 R2, R5, 0x4, R6 ;  /* 0x0000000405027825 */ /* 0x000fcc00078e0006 */
[----:B------:R-:W2:Y:S01]  /*01d0*/  LDG.E R2, desc[UR6][R2.64] ;  /* 0x0000000602027981 */ /* 0x000ea2000c1e1900 */
[----:B0-----:R-:W-:Y:S01]  /*01e0*/  I2FP.F32.U32 R13, R5 ;  /* 0x00000005000d7245 */ /* 0x001fe20000201000 */
[----:B------:R-:W-:Y:S04]  /*01f0*/  BSSY.RECONVERGENT B0, `(.L_x_6) ;  /* 0x0000026000007945 */ /* 0x000fe80003800200 */
[----:B--2---:R-:W-:-:S07]  /*0200*/  FFMA R4, R13, R13, |R2| ;  /* 0x0000000d0d047223 */ /* 0x004fce0000000402 */
.L_x_9:
[----:B0-----:R-:W-:-:S05]  /*0210*/  IMAD.WIDE R12, R27, 0x4, R8 ;  /* 0x000000041b0c7825 */ /* 0x001fca00078e0208 */
[----:B------:R-:W2:Y:S01]  /*0220*/  LDG.E R0, desc[UR6][R12.64] ;  /* 0x000000060c007981 */ /* 0x000ea2000c1e1900 */
[----:B------:R-:W-:Y:S02]  /*0230*/  IMAD.MOV.U32 R14, RZ, RZ, 0x1 ;  /* 0x00000001ff0e7424 */ /* 0x000fe400078e00ff */
[----:B--2---:R-:W-:-:S06]  /*0240*/  IMAD.WIDE R2, R0, 0x4, R6 ;  /* 0x0000000400027825 */ /* 0x004fcc00078e0206 */
[----:B------:R0:W2:Y:S01]  /*0250*/  LDG.E R3, desc[UR6][R2.64] ;  /* 0x0000000602037981 */ /* 0x0000a2000c1e1900 */
[----:B------:R-:W-:Y:S01]  /*0260*/  IADD3 R16, PT, PT, -R0, R5, RZ ;  /* 0x0000000500107210 */ /* 0x000fe20007ffe1ff */
[----:B------:R-:W-:Y:S05]  /*0270*/  BSSY.RECONVERGENT B1, `(.L_x_7) ;  /* 0x0000014000017945 */ /* 0x000fea0003800200 */
[----:B------:R-:W1:Y:S08]  /*0280*/  I2F.F64 R16, R16 ;  /* 0x0000001000107312 */ /* 0x000e700000201c00 */
[----:B-1----:R-:W1:Y:S02]  /*0290*/  MUFU.RCP64H R15, R17 ;  /* 0x00000011000f7308 */ /* 0x002e640000001800 */
[----:B-1----:R-:W-:-:S08]  /*02a0*/  DFMA R18, -R16, R14, 1 ;  /* 0x3ff000001012742b */ /* 0x002fd0000000010e */
[----:B------:R-:W-:-:S08]  /*02b0*/  DFMA R18, R18, R18, R18 ;  /* 0x000000121212722b */ /* 0x000fd00000000012 */
[----:B------:R-:W-:-:S08]  /*02c0*/  DFMA R18, R14, R18, R14 ;  /* 0x000000120e12722b */ /* 0x000fd0000000000e */
[----:B------:R-:W-:-:S08]  /*02d0*/  DFMA R14, -R16, R18, 1 ;  /* 0x3ff00000100e742b */ /* 0x000fd00000000112 */
[----:B------:R-:W-:-:S08]  /*02e0*/  DFMA R14, R18, R14, R18 ;  /* 0x0000000e120e722b */ /* 0x000fd00000000012 */
[----:B------:R-:W-:-:S08]  /*02f0*/  DMUL R18, R14, 0.5 ;  /* 0x3fe000000e127828 */ /* 0x000fd00000000000 */
[----:B------:R-:W-:-:S08]  /*0300*/  DFMA R20, -R16, R18, 0.5 ;  /* 0x3fe000001014742b */ /* 0x000fd00000000112 */
[----:B------:R-:W-:Y:S01]  /*0310*/  DFMA R14, R14, R20, R18 ;  /* 0x000000140e0e722b */ /* 0x000fe20000000012 */
[----:B------:R-:W-:-:S09]  /*0320*/  I2FP.F32.S32 R19, R0 ;  /* 0x0000000000137245 */ /* 0x000fd20000201400 */
[----:B0-----:R-:W-:-:S05]  /*0330*/  FFMA R2, RZ, R17, R15 ;  /* 0x00000011ff027223 */ /* 0x001fca000000000f */
[----:B------:R-:W-:Y:S01]  /*0340*/  FSETP.GT.AND P0, PT, |R2|, 1.469367938527859385e-39, PT ;  /* 0x001000000200780b */ /* 0x000fe20003f04200 */
[----:B--2---:R-:W-:Y:S01]  /*0350*/  FADD R2, R4, -|R3| ;  /* 0xc000000304027221 */ /* 0x004fe20000000000 */
[----:B------:R-:W-:-:S03]  /*0360*/  IMAD.MOV.U32 R3, RZ, RZ, R27 ;  /* 0x000000ffff037224 */ /* 0x000fc600078e001b */
[----:B------:R-:W-:-:S08]  /*0370*/  FFMA R2, -R19, R19, R2 ;  /* 0x0000001313027223 */ /* 0x000fd00000000102 */
[----:B------:R-:W-:Y:S05]  /*0380*/  @P0 BRA `(.L_x_8) ;  /* 0x0000000000080947 */ /* 0x000fea0003800000 */
[----:B------:R-:W-:-:S07]  /*0390*/  MOV R28, 0x3b0 ;  /* 0x000003b0001c7802 */ /* 0x000fce0000000f00 */
[----:B------:R-:W-:Y:S05]  /*03a0*/  CALL.REL.NOINC `($__internal_1_$__cuda_sm20_div_rn_f64_full) ;  /* 0x0000000000d47944 */ /* 0x000fea0003c00000 */
.L_x_8:
[----:B------:R-:W-:Y:S05]  /*03b0*/  BSYNC.RECONVERGENT B1 ;  /* 0x0000000000017941 */ /* 0x000fea0003800200 */
.L_x_7:
[----:B------:R-:W-:-:S05]  /*03c0*/  IMAD.WIDE R16, R27, 0x4, R10 ;  /* 0x000000041b107825 */ /* 0x000fca00078e020a */
[----:B------:R-:W2:Y:S01]  /*03d0*/  LDG.E R0, desc[UR6][R16.64] ;  /* 0x0000000610007981 */ /* 0x000ea2000c1e1900 */
[----:B------:R-:W0:Y:S02]  /*03e0*/  F2F.F64.F32 R18, R2 ;  /* 0x0000000200127310 */ /* 0x000e240000201800 */
[----:B0-----:R-:W-:-:S10]  /*03f0*/  DMUL R18, R18, R14 ;  /* 0x0000000e12127228 */ /* 0x001fd40000000000 */
[----:B------:R-:W2:Y:S02]  /*0400*/  F2F.F32.F64 R19, R18 ;  /* 0x0000001200137310 */ /* 0x000ea40000301000 */
[----:B--2---:R-:W-:-:S13]  /*0410*/  FSETP.GE.AND P0, PT, R0, R19, PT ;  /* 0x000000130000720b */ /* 0x004fda0003f06000 */
[----:B------:R0:W-:Y:S01]  /*0420*/  @P0 STG.E desc[UR6][R12.64], RZ ;  /* 0x000000ff0c000986 */ /* 0x0001e2000c101906 */
[----:B------:R-:W-:Y:S01]  /*0430*/  @P0 VIADD R27, R27, 0xffffffff ;  /* 0xffffffff1b1b0836 */ /* 0x000fe20000000000 */
[----:B------:R-:W-:Y:S06]  /*0440*/  @P0 BRA `(.L_x_9) ;  /* 0xfffffffc00700947 */ /* 0x000fec000383ffff */
[----:B------:R-:W-:Y:S05]  /*0450*/  BSYNC.RECONVERGENT B0 ;  /* 0x0000000000007941 */ /* 0x000fea0003800200 */
.L_x_6:
[----:B------:R-:W1:Y:S01]  /*0460*/  LDC R0, c[0x0][0x3a0] ;  /* 0x0000e800ff007b82 */ /* 0x000e620000000800 */
[----:B------:R-:W-:Y:S01]  /*0470*/  IMAD.MOV.U32 R15, RZ, RZ, 0x4eff0000 ;  /* 0x4eff0000ff0f7424 */ /* 0x000fe200078e00ff */
[----:B------:R2:W-:Y:S01]  /*0480*/  STG.E desc[UR6][R12.64+0x4], R5 ;  /* 0x000004050c007986 */ /* 0x0005e2000c101906 */
[----:B------:R-:W-:-:S03]  /*0490*/  IADD3 R27, PT, PT, R3, 0x1, RZ ;  /* 0x00000001031b7810 */ /* 0x000fc60007ffe0ff */
[----:B------:R3:W-:Y:S04]  /*04a0*/  STG.E desc[UR6][R16.64+0x4], R19 ;  /* 0x0000041310007986 */ /* 0x0007e8000c101906 */
[----:B------:R3:W-:Y:S01]  /*04b0*/  STG.E desc[UR6][R16.64+0x8], R15 ;  /* 0x0000080f10007986 */ /* 0x0007e2000c101906 */
[----:B--2---:R-:W-:-:S05]  /*04c0*/  VIADD R5, R5, 0x1 ;  /* 0x0000000105057836 */ /* 0x004fca0000000000 */
[----:B-1----:R-:W-:-:S13]  /*04d0*/  ISETP.NE.AND P0, PT, R5, R0, PT ;  /* 0x000000000500720c */ /* 0x002fda0003f05270 */
[----:B---3--:R-:W-:Y:S05]  /*04e0*/  @P0 BRA `(.L_x_10) ;  /* 0xfffffffc00340947 */ /* 0x008fea000383ffff */
.L_x_5:
[----:B------:R-:W-:-:S13]  /*04f0*/  ISETP.GE.AND P0, PT, R0, 0x1, PT ;  /* 0x000000010000780c */ /* 0x000fda0003f06270 */
[----:B------:R-:W-:Y:S05]  /*0500*/  @!P0 EXIT ;  /* 0x000000000000894d */ /* 0x000fea0003800000 */
[----:B0-----:R-:W-:Y:S01]  /*0510*/  IMAD.MOV.U32 R5, RZ, RZ, RZ ;  /* 0x000000ffff057224 */ /* 0x001fe200078e00ff */
[----:B------:R-:W-:-:S06]  /*0520*/  UMOV UR4, URZ ;  /* 0x000000ff00047c82 */ /* 0x000fcc0008000000 */
.L_x_13:
[----:B------:R-:W-:Y:S01]  /*0530*/  BSSY.RECONVERGENT B0, `(.L_x_11) ;  /* 0x0000009000007945 */ /* 0x000fe20003800200 */
[----:B0-----:R-:W-:-:S07]  /*0540*/  I2FP.F32.U32 R13, UR4 ;  /* 0x00000004000d7c45 */ /* 0x001fce0008201000 */
.L_x_12:
[----:B------:R-:W-:-:S06]  /*0550*/  IMAD.WIDE R2, R5, 0x4, R10 ;  /* 0x0000000405027825 */ /* 0x000fcc00078e020a */
[----:B------:R-:W2:Y:S01]  /*0560*/  LDG.E R2, desc[UR6][R2.64+0x4] ;  /* 0x0000040602027981 */ /* 0x000ea2000c1e1900 */
[----:B------:R-:W-:Y:S02]  /*0570*/  VIADD R0, R5, 0x1 ;  /* 0x0000000105007836 */ /* 0x000fe40000000000 */
[----:B------:R-:W-:Y:S02]  /*0580*/  IMAD.MOV.U32 R15, RZ, RZ, R5 ;  /* 0x000000ffff0f7224 */ /* 0x000fe400078e0005 */
[----:B------:R-:W-:Y:S01]  /*0590*/  IMAD.MOV.U32 R5, RZ, RZ, R0 ;  /* 0x000000ffff057224 */ /* 0x000fe200078e0000 */
[----:B--2---:R-:W-:-:S13]  /*05a0*/  FSETP.GEU.AND P0, PT, R2, R13, PT ;  /* 0x0000000d0200720b */ /* 0x004fda0003f0e000 */
[----:B------:R-:W-:Y:S05]  /*05b0*/  @!P0 BRA `(.L_x_12) ;  /* 0xfffffffc00e48947 */ /* 0x000fea000383ffff */
[----:B------:R-:W-:Y:S05]  /*05c0*/  BSYNC.RECONVERGENT B0 ;  /* 0x0000000000007941 */ /* 0x000fea0003800200 */
.L_x_11:
[----:B------:R-:W-:Y:S01]  /*05d0*/  IMAD.WIDE R2, R15, 0x4, R8 ;  /* 0x000000040f027825 */ /* 0x000fe200078e0208 */
[----:B------:R-:W0:Y:S01]  /*05e0*/  LDCU.64 UR8, c[0x0][0x398] ;  /* 0x00007300ff0877ac */ /* 0x000e220008000a00 */
[----:B------:R-:W-:Y:S01]  /*05f0*/  IADD3 R13, P0, PT, R26, UR4, RZ ;  /* 0x000000041a0d7c10 */ /* 0x000fe2000ff1e0ff */
[----:B------:R-:W1:Y:S03]  /*0600*/  LDCU UR5, c[0x0][0x3a0] ;  /* 0x00007400ff0577ac */ /* 0x000e660008000800 */
[----:B------:R-:W2:Y:S02]  /*0610*/  LDG.E R3, desc[UR6][R2.64] ;  /* 0x0000000602037981 */ /* 0x000ea4000c1e1900 */
[----:B--2---:R-:W-:-:S06]  /*0620*/  IMAD.WIDE R4, R3, 0x4, R6 ;  /* 0x0000000403047825 */ /* 0x004fcc00078e0206 */
[----:B------:R-:W2:Y:S01]  /*0630*/  LDG.E R5, desc[UR6][R4.64] ;  /* 0x0000000604057981 */ /* 0x000ea2000c1e1900 */
[----:B------:R-:W-:Y:S01]  /*0640*/  IADD3 R0, PT, PT, -R3, UR4, RZ ;  /* 0x0000000403007c10 */ /* 0x000fe2000fffe1ff */
[----:B------:R-:W-:Y:S01]  /*0650*/  UIADD3 UR4, UPT, UPT, UR4, 0x1, URZ ;  /* 0x0000000104047890 */ /* 0x000fe2000fffe0ff */
[----:B------:R-:W-:Y:S02]  /*0660*/  LEA.HI.X.SX32 R14, R26, RZ, 0x1, P0 ;  /* 0x000000ff1a0e7211 */ /* 0x000fe400000f0eff */
[----:B------:R-:W-:Y:S01]  /*0670*/  I2FP.F32.S32 R0, R0 ;  /* 0x0000000000007245 */ /* 0x000fe20000201400 */
[----:B-1----:R-:W-:Y:S01]  /*0680*/  UISETP.NE.AND UP0, UPT, UR4, UR5, UPT ;  /* 0x000000050400728c */ /* 0x002fe2000bf05270 */
[----:B0-----:R-:W-:-:S04]  /*0690*/  LEA R12, P0, R13, UR8, 0x2 ;  /* 0x000000080d0c7c11 */ /* 0x001fc8000f8010ff */
[----:B------:R-:W-:Y:S01]  /*06a0*/  LEA.HI.X R13, R13, UR9, R14, 0x2, P0 ;  /* 0x000000090d0d7c11 */ /* 0x000fe200080f140e */
[----:B--2---:R-:W-:Y:S01]  /*06b0*/  FFMA R3, R0, R0, |R5| ;  /* 0x0000000000037223 */ /* 0x004fe20000000405 */
[----:B------:R-:W-:-:S04]  /*06c0*/  IMAD.MOV.U32 R5, RZ, RZ, R15 ;  /* 0x000000ffff057224 */ /* 0x000fc800078e000f */
[----:B------:R0:W-:Y:S01]  /*06d0*/  STG.E desc[UR6][R12.64], R3 ;  /* 0x000000030c007986 */ /* 0x0001e2000c101906 */
[----:B------:R-:W-:Y:S05]  /*06e0*/  BRA.U UP0, `(.L_x_13) ;  /* 0xfffffffd00907547 */ /* 0x000fea000b83ffff */
[----:B------:R-:W-:Y:S05]  /*06f0*/  EXIT ;  /* 0x000000000000794d */ /* 0x000fea0003800000 */
        .weak           $__internal_1_$__cuda_sm20_div_rn_f64_full
        .type           $__internal_1_$__cuda_sm20_div_rn_f64_full,@function
        .size           $__internal_1_$__cuda_sm20_div_rn_f64_full,(.L_x_66 - $__internal_1_$__cuda_sm20_div_rn_f64_full)
$__internal_1_$__cuda_sm20_div_rn_f64_full:
[C---:B------:R-:W-:Y:S01]  /*0700*/  FSETP.GEU.AND P0, PT, |R17|.reuse, 1.469367938527859385e-39, PT ;  /* 0x001000001100780b */ /* 0x040fe20003f0e200 */
[----:B------:R-:W-:Y:S01]  /*0710*/  IMAD.MOV.U32 R20, RZ, RZ, 0x1 ;  /* 0x00000001ff147424 */ /* 0x000fe200078e00ff */
[C---:B------:R-:W-:Y:S01]  /*0720*/  LOP3.LUT R14, R17.reuse, 0x800fffff, RZ, 0xc0, !PT ;  /* 0x800fffff110e7812 */ /* 0x040fe200078ec0ff */
[----:B------:R-:W-:Y:S01]  /*0730*/  IMAD.MOV.U32 R0, RZ, RZ, 0x1ca00000 ;  /* 0x1ca00000ff007424 */ /* 0x000fe200078e00ff */
[----:B------:R-:W-:Y:S01]  /*0740*/  LOP3.LUT R29, R17, 0x7ff00000, RZ, 0xc0, !PT ;  /* 0x7ff00000111d7812 */ /* 0x000fe200078ec0ff */
[----:B------:R-:W-:Y:S01]  /*0750*/  BSSY.RECONVERGENT B2, `(.L_x_14) ;  /* 0x0000045000027945 */ /* 0x000fe20003800200 */
[----:B------:R-:W-:Y:S02]  /*0760*/  LOP3.LUT R15, R14, 0x3ff00000, RZ, 0xfc, !PT ;  /* 0x3ff000000e0f7812 */ /* 0x000fe400078efcff */
[----:B------:R-:W-:Y:S02]  /*0770*/  MOV R14, R16 ;  /* 0x00000010000e7202 */ /* 0x000fe40000000f00 */
[----:B------:R-:W-:-:S03]  /*0780*/  ISETP.LE.U32.AND P1, PT, R29, 0x3fe00000, PT ;  /* 0x3fe000001d00780c */ /* 0x000fc60003f23070 */
[----:B------:R-:W-:-:S06]  /*0790*/  @!P0 DMUL R14, R16, 8.98846567431157953865e+307 ;  /* 0x7fe00000100e8828 */ /* 0x000fcc0000000000 */
[----:B------:R-:W0:Y:S04]  /*07a0*/  MUFU.RCP64H R21, R15 ;  /* 0x0000000f00157308 */ /* 0x000e280000001800 */
[----:B------:R-:W-:Y:S01]  /*07b0*/  @!P0 LOP3.LUT R29, R15, 0x7ff00000, RZ, 0xc0, !PT ;  /* 0x7ff000000f1d8812 */ /* 0x000fe200078ec0ff */
[----:B0-----:R-:W-:-:S08]  /*07c0*/  DFMA R18, R20, -R14, 1 ;  /* 0x3ff000001412742b */ /* 0x001fd0000000080e */
[----:B------:R-:W-:-:S08]  /*07d0*/  DFMA R18, R18, R18, R18 ;  /* 0x000000121212722b */ /* 0x000fd00000000012 */
[----:B------:R-:W-:-:S08]  /*07e0*/  DFMA R18, R20, R18, R20 ;  /* 0x000000121412722b */ /* 0x000fd00000000014 */
[----:B------:R-:W-:-:S08]  /*07f0*/  DFMA R20, R18, -R14, 1 ;  /* 0x3ff000001214742b */ /* 0x000fd0000000080e */
[----:B------:R-:W-:Y:S01]  /*0800*/  DFMA R20, R18, R20, R18 ;  /* 0x000000141214722b */ /* 0x000fe20000000012 */
[----:B------:R-:W-:Y:S01]  /*0810*/  SEL R19, R0, 0x63400000, !P1 ;  /* 0x6340000000137807 */ /* 0x000fe20004800000 */
[----:B------:R-:W-:-:S06]  /*0820*/  IMAD.MOV.U32 R18, RZ, RZ, RZ ;  /* 0x000000ffff127224 */ /* 0x000fcc00078e00ff */
[----:B------:R-:W-:-:S08]  /*0830*/  DMUL R22, R20, R18 ;  /* 0x0000001214167228 */ /* 0x000fd00000000000 */
[----:B------:R-:W-:-:S08]  /*0840*/  DFMA R24, R22, -R14, R18 ;  /* 0x8000000e1618722b */ /* 0x000fd00000000012 */
[----:B------:R-:W-:Y:S01]  /*0850*/  DFMA R24, R20, R24, R22 ;  /* 0x000000181418722b */ /* 0x000fe20000000016 */
[----:B------:R-:W-:-:S05]  /*0860*/  IMAD.MOV.U32 R20, RZ, RZ, 0x3fe00000 ;  /* 0x3fe00000ff147424 */ /* 0x000fca00078e00ff */
[----:B------:R-:W-:-:S04]  /*0870*/  IADD3 R21, PT, PT, R20, -0x1, RZ ;  /* 0xffffffff14157810 */ /* 0x000fc80007ffe0ff */
[----:B------:R-:W-:Y:S01]  /*0880*/  ISETP.GT.U32.AND P0, PT, R21, 0x7feffffe, PT ;  /* 0x7feffffe1500780c */ /* 0x000fe20003f04070 */
[----:B------:R-:W-:-:S05]  /*0890*/  VIADD R21, R29, 0xffffffff ;  /* 0xffffffff1d157836 */ /* 0x000fca0000000000 */
[----:B------:R-:W-:-:S13]  /*08a0*/  ISETP.GT.U32.OR P0, PT, R21, 0x7feffffe, P0 ;  /* 0x7feffffe1500780c */ /* 0x000fda0000704470 */
[----:B------:R-:W-:Y:S05]  /*08b0*/  @P0 BRA `(.L_x_15) ;  /* 0x0000000000740947 */ /* 0x000fea0003800000 */
[----:B------:R-:W-:-:S04]  /*08c0*/  LOP3.LUT R20, R17, 0x7ff00000, RZ, 0xc0, !PT ;  /* 0x7ff0000011147812 */ /* 0x000fc800078ec0ff */
[----:B------:R-:W-:Y:S01]  /*08d0*/  ISETP.LE.U32.AND P0, PT, R20, 0x3fe00000, PT ;  /* 0x3fe000001400780c */ /* 0x000fe20003f03070 */
[----:B------:R-:W-:Y:S02]  /*08e0*/  IMAD.MOV R21, RZ, RZ, -R20 ;  /* 0x000000ffff157224 */ /* 0x000fe400078e0a14 */
[----:B------:R-:W-:-:S05]  /*08f0*/  IMAD.MOV.U32 R20, RZ, RZ, 0x3fe00000 ;  /* 0x3fe00000ff147424 */ /* 0x000fca00078e00ff */
[----:B------:R-:W-:Y:S02]  /*0900*/  VIADDMNMX R20, R21, R20, 0xb9600000, !PT ;  /* 0xb960000015147446 */ /* 0x000fe40007800114 */
[----:B------:R-:W-:Y:S02]  /*0910*/  SEL R21, R0, 0x63400000, !P0 ;  /* 0x6340000000157807 */ /* 0x000fe40004000000 */
[----:B------:R-:W-:Y:S01]  /*0920*/  VIMNMX R0, PT, PT, R20, 0x46a00000, PT ;  /* 0x46a0000014007848 */ /* 0x000fe20003fe0100 */
[----:B------:R-:W-:-:S04]  /*0930*/  IMAD.MOV.U32 R20, RZ, RZ, RZ ;  /* 0x000000ffff147224 */ /* 0x000fc800078e00ff */
[----:B------:R-:W-:-:S05]  /*0940*/  IMAD.IADD R0, R0, 0x1, -R21 ;  /* 0x0000000100007824 */ /* 0x000fca00078e0a15 */
[----:B------:R-:W-:-:S06]  /*0950*/  IADD3 R21, PT, PT, R0, 0x7fe00000, RZ ;  /* 0x7fe0000000157810 */ /* 0x000fcc0007ffe0ff */
[----:B------:R-:W-:-:S10]  /*0960*/  DMUL R22, R24, R20 ;  /* 0x0000001418167228 */ /* 0x000fd40000000000 */
[----:B------:R-:W-:-:S13]  /*0970*/  FSETP.GTU.AND P0, PT, |R23|, 1.469367938527859385e-39, PT ;  /* 0x001000001700780b */ /* 0x000fda0003f0c200 */
[----:B------:R-:W-:Y:S05]  /*0980*/  @P0 BRA `(.L_x_16) ;  /* 0x0000000000840947 */ /* 0x000fea0003800000 */
[----:B------:R-:W-:Y:S01]  /*0990*/  DFMA R14, R24, -R14, R18 ;  /* 0x8000000e180e722b */ /* 0x000fe20000000012 */
[----:B------:R-:W-:-:S09]  /*09a0*/  IMAD.MOV.U32 R20, RZ, RZ, RZ ;  /* 0x000000ffff147224 */ /* 0x000fd200078e00ff */
[C---:B------:R-:W-:Y:S02]  /*09b0*/  FSETP.NEU.AND P0, PT, R15.reuse, RZ, PT ;  /* 0x000000ff0f00720b */ /* 0x040fe40003f0d000 */
[----:B------:R-:W-:-:S04]  /*09c0*/  LOP3.LUT R17, R15, 0x80000000, R17, 0x48, !PT ;  /* 0x800000000f117812 */ /* 0x000fc800078e4811 */
[----:B------:R-:W-:-:S07]  /*09d0*/  LOP3.LUT R21, R17, R21, RZ, 0xfc, !PT ;  /* 0x0000001511157212 */ /* 0x000fce00078efcff */
[----:B------:R-:W-:Y:S05]  /*09e0*/  @!P0 BRA `(.L_x_16) ;  /* 0x00000000006c8947 */ /* 0x000fea0003800000 */
[----:B------:R-:W-:Y:S01]  /*09f0*/  IMAD.MOV R15, RZ, RZ, -R0 ;  /* 0x000000ffff0f7224 */ /* 0x000fe200078e0a00 */
[----:B------:R-:W-:Y:S01]  /*0a00*/  DMUL.RP R20, R24, R20 ;  /* 0x0000001418147228 */ /* 0x000fe20000008000 */
[----:B------:R-:W-:-:S06]  /*0a10*/  IMAD.MOV.U32 R14, RZ, RZ, RZ ;  /* 0x000000ffff0e7224 */ /* 0x000fcc00078e00ff */
[----:B------:R-:W-:-:S03]  /*0a20*/  DFMA R14, R22, -R14, R24 ;  /* 0x8000000e160e722b */ /* 0x000fc60000000018 */
[----:B------:R-:W-:-:S03]  /*0a30*/  LOP3.LUT R17, R21, R17, RZ, 0x3c, !PT ;  /* 0x0000001115117212 */ /* 0x000fc600078e3cff */
[----:B------:R-:W-:-:S04]  /*0a40*/  IADD3 R14, PT, PT, -R0, -0x43300000, RZ ;  /* 0xbcd00000000e7810 */ /* 0x000fc80007ffe1ff */
[----:B------:R-:W-:-:S04]  /*0a50*/  FSETP.NEU.AND P0, PT, |R15|, R14, PT ;  /* 0x0000000e0f00720b */ /* 0x000fc80003f0d200 */
[----:B------:R-:W-:Y:S02]  /*0a60*/  FSEL R22, R20, R22, !P0 ;  /* 0x0000001614167208 */ /* 0x000fe40004000000 */
[----:B------:R-:W-:Y:S01]  /*0a70*/  FSEL R23, R17, R23, !P0 ;  /* 0x0000001711177208 */ /* 0x000fe20004000000 */
[----:B------:R-:W-:Y:S06]  /*0a80*/  BRA `(.L_x_16) ;  /* 0x0000000000447947 */ /* 0x000fec0003800000 */
.L_x_15:
[----:B------:R-:W-:-:S14]  /*0a90*/  DSETP.NAN.AND P0, PT, R16, R16, PT ;  /* 0x000000101000722a */ /* 0x000fdc0003f08000 */
[----:B------:R-:W-:Y:S05]  /*0aa0*/  @P0 BRA `(.L_x_17) ;  /* 0x0000000000340947 */ /* 0x000fea0003800000 */
[----:B------:R-:W-:Y:S01]  /*0ab0*/  ISETP.NE.AND P0, PT, R20, R29, PT ;  /* 0x0000001d1400720c */ /* 0x000fe20003f05270 */
[----:B------:R-:W-:Y:S01]  /*0ac0*/  IMAD.MOV.U32 R23, RZ, RZ, -0x80000 ;  /* 0xfff80000ff177424 */ /* 0x000fe200078e00ff */
[----:B------:R-:W-:-:S11]  /*0ad0*/  MOV R22, 0x0 ;  /* 0x0000000000167802 */ /* 0x000fd60000000f00 */
[----:B------:R-:W-:Y:S05]  /*0ae0*/  @!P0 BRA `(.L_x_16) ;  /* 0x00000000002c8947 */ /* 0x000fea0003800000 */
[----:B------:R-:W-:Y:S02]  /*0af0*/  ISETP.NE.AND P0, PT, R20, 0x7ff00000, PT ;  /* 0x7ff000001400780c */ /* 0x000fe40003f05270 */
[----:B------:R-:W-:Y:S02]  /*0b00*/  LOP3.LUT R16, R17, 0x3fe00000, RZ, 0x3c, !PT ;  /* 0x3fe0000011107812 */ /* 0x000fe400078e3cff */
[----:B------:R-:W-:Y:S02]  /*0b10*/  ISETP.EQ.OR P0, PT, R29, RZ, !P0 ;  /* 0x000000ff1d00720c */ /* 0x000fe40004702670 */
[----:B------:R-:W-:-:S11]  /*0b20*/  LOP3.LUT R23, R16, 0x80000000, RZ, 0xc0, !PT ;  /* 0x8000000010177812 */ /* 0x000fd600078ec0ff */
[----:B------:R-:W-:Y:S01]  /*0b30*/  @P0 LOP3.LUT R0, R23, 0x7ff00000, RZ, 0xfc, !PT ;  /* 0x7ff0000017000812 */ /* 0x000fe200078efcff */
[----:B------:R-:W-:Y:S02]  /*0b40*/  @!P0 IMAD.MOV.U32 R22, RZ, RZ, RZ ;  /* 0x000000ffff168224 */ /* 0x000fe400078e00ff */
[----:B------:R-:W-:Y:S02]  /*0b50*/  @P0 IMAD.MOV.U32 R22, RZ, RZ, RZ ;  /* 0x000000ffff160224 */ /* 0x000fe400078e00ff */
[----:B------:R-:W-:Y:S01]  /*0b60*/  @P0 IMAD.MOV.U32 R23, RZ, RZ, R0 ;  /* 0x000000ffff170224 */ /* 0x000fe200078e0000 */
[----:B------:R-:W-:Y:S06]  /*0b70*/  BRA `(.L_x_16) ;  /* 0x0000000000087947 */ /* 0x000fec0003800000 */
.L_x_17:
[----:B------:R-:W-:Y:S02]  /*0b80*/  LOP3.LUT R23, R17, 0x80000, RZ, 0xfc, !PT ;  /* 0x0008000011177812 */ /* 0x000fe400078efcff */
[----:B------:R-:W-:-:S07]  /*0b90*/  MOV R22, R16 ;  /* 0x0000001000167202 */ /* 0x000fce0000000f00 */
.L_x_16:
[----:B------:R-:W-:Y:S05]  /*0ba0*/  BSYNC.RECONVERGENT B2 ;  /* 0x0000000000027941 */ /* 0x000fea0003800200 */
.L_x_14:
[----:B------:R-:W-:Y:S02]  /*0bb0*/  IMAD.MOV.U32 R29, RZ, RZ, 0x0 ;  /* 0x00000000ff1d7424 */ /* 0x000fe400078e00ff */
[----:B------:R-:W-:Y:S02]  /*0bc0*/  IMAD.MOV.U32 R14, RZ, RZ, R22 ;  /* 0x000000ffff0e7224 */ /* 0x000fe400078e0016 */
[----:B------:R-:W-:Y:S01]  /*0bd0*/  IMAD.MOV.U32 R15, RZ, RZ, R23 ;  /* 0x000000ffff0f7224 */ /* 0x000fe200078e0017 */
[----:B------:R-:W-:Y:S06]  /*0be0*/  RET.REL.NODEC R28 `(_Z11second_passPfS_PiS_ii) ;  /* 0xfffffff41c047950 */ /* 0x000fec0003c3ffff */
.L_x_18:
        /* <DEDUP_REMOVED lines=9> */
.L_x_66:


//--------------------- .text._Z16voxel_first_passPfii --------------------------
	.section	.text._Z16voxel_first_passPfii,"ax",@progbits
	.align	128
        .global         _Z16voxel_first_passPfii
        .type           _Z16voxel_first_passPfii,@function
        .size           _Z16voxel_first_passPfii,(.L_x_69 - _Z16voxel_first_passPfii)
        .other          _Z16voxel_first_passPfii,@"STO_CUDA_ENTRY STV_DEFAULT"
_Z16voxel_first_passPfii:
.text._Z16voxel_first_passPfii:
[----:B------:R-:W-:Y:S01]  /*0000*/  LDC R1, c[0x0][0x37c] ;  /* 0x0000df00ff017b82 */ /* 0x000fe20000000800 */
[----:B------:R-:W0:Y:S07]  /*0010*/  S2R R3, SR_TID.X ;  /* 0x0000000000037919 */ /* 0x000e2e0000002100 */
[----:B------:R-:W0:Y:S01]  /*0020*/  S2UR UR4, SR_CTAID.X ;  /* 0x00000000000479c3 */ /* 0x000e220000002500 */
[----:B------:R-:W1:Y:S07]  /*0030*/  LDCU UR5, c[0x0][0x38c] ;  /* 0x00007180ff0577ac */ /* 0x000e6e0008000800 */
[----:B------:R-:W0:Y:S01]  /*0040*/  LDC R0, c[0x0][0x360] ;  /* 0x0000d800ff007b82 */ /* 0x000e220000000800 */
[----:B-1----:R-:W-:-:S02]  /*0050*/  IMAD.U32 R7, RZ, RZ, UR5 ;  /* 0x00000005ff077e24 */ /* 0x002fc4000f8e00ff */
[----:B0-----:R-:W-:-:S05]  /*0060*/  IMAD R0, R0, UR4, R3 ;  /* 0x0000000400007c24 */ /* 0x001fca000f8e0203 */
[----:B------:R-:W-:-:S13]  /*0070*/  ISETP.GE.AND P0, PT, R0, R7, PT ;  /* 0x000000070000720c */ /* 0x000fda0003f06270 */
[----:B------:R-:W-:Y:S05]  /*0080*/  @P0 EXIT ;  /* 0x000000000000094d */ /* 0x000fea0003800000 */
[----:B------:R-:W0:Y:S01]  /*0090*/  LDC.64 R2, c[0x0][0x380] ;  /* 0x0000e000ff027b82 */ /* 0x000e220000000a00 */
[----:B------:R-:W-:Y:S01]  /*00a0*/  ISETP.GE.AND P0, PT, R7, 0x1, PT ;  /* 0x000000010700780c */ /* 0x000fe20003f06270 */
[----:B------:R-:W1:Y:S01]  /*00b0*/  LDCU.64 UR8, c[0x0][0x358] ;  /* 0x00006b00ff0877ac */ /* 0x000e620008000a00 */
[----:B------:R-:W-:Y:S02]  /*00c0*/  IMAD.MOV.U32 R12, RZ, RZ, -0x1 ;  /* 0xffffffffff0c7424 */ /* 0x000fe400078e00ff */
[----:B0-----:R-:W-:-:S09]  /*00d0*/  IMAD.WIDE R2, R0, 0x4, R2 ;  /* 0x0000000400027825 */ /* 0x001fd200078e0202 */
[----:B-1----:R-:W-:Y:S05]  /*00e0*/  @!P0 BRA `(.L_x_19) ;  /* 0x0000001400888947 */ /* 0x002fea0003800000 */
[----:B------:R-:W2:Y:S01]  /*00f0*/  LDG.E R5, desc[UR8][R2.64] ;  /* 0x0000000802057981 */ /* 0x000ea2000c1e1900 */
[----:B------:R-:W-:Y:S01]  /*0100*/  LOP3.LUT R0, R7, 0x7, RZ, 0xc0, !PT ;  /* 0x0000000707007812 */ /* 0x000fe200078ec0ff */
[----:B------:R-:W-:Y:S01]  /*0110*/  IMAD.MOV.U32 R6, RZ, RZ, -0x1 ;  /* 0xffffffffff067424 */ /* 0x000fe200078e00ff */
[----:B------:R-:W-:Y:S01]  /*0120*/  UMOV UR4, URZ ;  /* 0x000000ff00047c82 */ /* 0x000fe20008000000 */
[----:B------:R-:W-:Y:S02]  /*0130*/  IMAD.MOV.U32 R12, RZ, RZ, -0x1 ;  /* 0xffffffffff0c7424 */ /* 0x000fe400078e00ff */
[----:B------:R-:W-:-:S05]  /*0140*/  VIADD R4, R0, 0xffffffff ;  /* 0xffffffff00047836 */ /* 0x000fca0000000000 */
[----:B------:R-:W-:Y:S02]  /*0150*/  ISETP.GE.U32.AND P0, PT, R4, 0x3, PT ;  /* 0x000000030400780c */ /* 0x000fe40003f06070 */
[----:B------:R-:W-:Y:S02]  /*0160*/  LOP3.LUT R4, R7, 0x3, RZ, 0xc0, !PT ;  /* 0x0000000307047812 */ /* 0x000fe400078ec0ff */
[C---:B--2---:R-:W-:Y:S02]  /*0170*/  FSETP.GEU.AND P1, PT, R5.reuse, RZ, PT ;  /* 0x000000ff0500720b */ /* 0x044fe40003f2e000 */
[----:B------:R-:W-:Y:S02]  /*0180*/  FSETP.NEU.AND P2, PT, R5, RZ, PT ;  /* 0x000000ff0500720b */ /* 0x000fe40003f4d000 */
[----:B------:R-:W-:Y:S02]  /*0190*/  SEL R6, R6, 0x1, !P1 ;  /* 0x0000000106067807 */ /* 0x000fe40004800000 */
[----:B------:R-:W-:-:S02]  /*01a0*/  LOP3.LUT R5, R7, 0x7ffffff8, RZ, 0xc0, !PT ;  /* 0x7ffffff807057812 */ /* 0x000fc400078ec0ff */
[----:B------:R-:W-:-:S07]  /*01b0*/  SEL R6, R6, RZ, P2 ;  /* 0x000000ff06067207 */ /* 0x000fce0001000000 */
.L_x_31:
[----:B0-----:R-:W0:Y:S02]  /*01c0*/  LDC R7, c[0x0][0x388] ;  /* 0x0000e200ff077b82 */ /* 0x001e240000000800 */
[----:B0-----:R-:W-:-:S04]  /*01d0*/  IMAD R9, R7, UR4, RZ ;  /* 0x0000000407097c24 */ /* 0x001fc8000f8e02ff */
[----:B------:R-:W-:-:S06]  /*01e0*/  IMAD.WIDE R8, R9, 0x4, R2 ;  /* 0x0000000409087825 */ /* 0x000fcc00078e0202 */
[----:B------:R-:W2:Y:S01]  /*01f0*/  LDG.E R8, desc[UR8][R8.64] ;  /* 0x0000000808087981 */ /* 0x000ea2000c1e1900 */
[----:B------:R-:W-:Y:S01]  /*0200*/  IMAD.MOV.U32 R10, RZ, RZ, -0x1 ;  /* 0xffffffffff0a7424 */ /* 0x000fe200078e00ff */
[----:B------:R-:W-:Y:S01]  /*0210*/  BSSY.RECONVERGENT B0, `(.L_x_20) ;  /* 0x000014b000007945 */ /* 0x000fe20003800200 */
[C---:B--2---:R-:W-:Y:S02]  /*0220*/  FSETP.GEU.AND P2, PT, R8.reuse, RZ, PT ;  /* 0x000000ff0800720b */ /* 0x044fe40003f4e000 */
[----:B------:R-:W-:Y:S02]  /*0230*/  FSETP.NEU.AND P1, PT, R8, RZ, PT ;  /* 0x000000ff0800720b */ /* 0x000fe40003f2d000 */
[----:B------:R-:W-:-:S04]  /*0240*/  SEL R10, R10, 0x1, !P2 ;  /* 0x000000010a0a7807 */ /* 0x000fc80005000000 */
[----:B------:R-:W-:-:S04]  /*0250*/  SEL R11, R10, RZ, P1 ;  /* 0x000000ff0a0b7207 */ /* 0x000fc80000800000 */
[----:B------:R-:W-:Y:S01]  /*0260*/  ISETP.NE.AND P1, PT, R11, R6, PT ;  /* 0x000000060b00720c */ /* 0x000fe20003f25270 */
[----:B------:R-:W-:-:S12]  /*0270*/  IMAD.MOV.U32 R6, RZ, RZ, R11 ;  /* 0x000000ffff067224 */ /* 0x000fd800078e000b */
[----:B------:R-:W-:Y:S05]  /*0280*/  @!P1 BRA `(.L_x_21) ;  /* 0x00000014000c9947 */ /* 0x000fea0003800000 */
[----:B------:R-:W-:Y:S01]  /*0290*/  ISETP.NE.AND P1, PT, R12, -0x1, PT ;  /* 0xffffffff0c00780c */ /* 0x000fe20003f25270 */
[----:B------:R-:W-:-:S12]  /*02a0*/  IMAD.MOV.U32 R11, RZ, RZ, R12 ;  /* 0x000000ffff0b7224 */ /* 0x000fd800078e000c */
[----:B------:R-:W-:Y:S05]  /*02b0*/  @P1 BRA `(.L_x_22) ;  /* 0x0000000c00081947 */ /* 0x000fea0003800000 */
[----:B------:R-:W0:Y:S01]  /*02c0*/  LDCU UR10, c[0x0][0x38c] ;  /* 0x00007180ff0a77ac */ /* 0x000e220008000800 */
[----:B------:R-:W-:Y:S01]  /*02d0*/  IMAD.MOV.U32 R8, RZ, RZ, RZ ;  /* 0x000000ffff087224 */ /* 0x000fe200078e00ff */
[----:B0-----:R-:W-:-:S09]  /*02e0*/  UISETP.GE.U32.AND UP0, UPT, UR10, 0x8, UPT ;  /* 0x000000080a00788c */ /* 0x001fd2000bf06070 */
[----:B------:R-:W-:Y:S05]  /*02f0*/  BRA.U !UP0, `(.L_x_23) ;  /* 0x0000000508787547 */ /* 0x000fea000b800000 */
[----:B------:R-:W-:-:S05]  /*0300*/  UMOV UR5, URZ ;  /* 0x000000ff00057c82 */ /* 0x000fca0008000000 */
.L_x_24:
[----:B0-----:R-:W-:-:S04]  /*0310*/  IMAD R13, R7, UR5, RZ ;  /* 0x00000005070d7c24 */ /* 0x001fc8000f8e02ff */
[----:B------:R-:W-:-:S05]  /*0320*/  IMAD.WIDE R12, R13, 0x4, R2 ;  /* 0x000000040d0c7825 */ /* 0x000fca00078e0202 */
[----:B------:R-:W2:Y:S01]  /*0330*/  LDG.E R9, desc[UR8][R12.64] ;  /* 0x000000080c097981 */ /* 0x000ea2000c1e1900 */
[----:B------:R-:W-:-:S06]  /*0340*/  UIADD3 UR6, UPT, UPT, UR5, -UR4, URZ ;  /* 0x8000000405067290 */ /* 0x000fcc000fffe0ff */
[----:B------:R-:W-:-:S05]  /*0350*/  I2FP.F32.S32 R8, UR6 ;  /* 0x0000000600087c45 */ /* 0x000fca0008201400 */
[----:B------:R-:W-:-:S05]  /*0360*/  FMUL R8, R8, R8 ;  /* 0x0000000808087220 */ /* 0x000fca0000400000 */
[C---:B------:R-:W-:Y:S02]  /*0370*/  FSETP.NEU.AND P1, PT, R8.reuse, RZ, PT ;  /* 0x000000ff0800720b */ /* 0x040fe40003f2d000 */
[----:B--2---:R-:W-:Y:S02]  /*0380*/  FSETP.NEU.AND P2, PT, R9, RZ, PT ;  /* 0x000000ff0900720b */ /* 0x004fe40003f4d000 */
[----:B------:R-:W-:-:S04]  /*0390*/  LOP3.LUT R9, R8, 0x80000000, R9, 0xb8, !PT ;  /* 0x8000000008097812 */ /* 0x000fc800078eb809 */
[----:B------:R-:W-:-:S04]  /*03a0*/  FSEL R9, R9, RZ, P2 ;  /* 0x000000ff09097208 */ /* 0x000fc80001000000 */
[----:B------:R-:W-:Y:S01]  /*03b0*/  FSEL R15, R9, RZ, P1 ;  /* 0x000000ff090f7208 */ /* 0x000fe20000800000 */
[----:B------:R-:W-:-:S04]  /*03c0*/  IMAD.WIDE R8, R7, 0x4, R12 ;  /* 0x0000000407087825 */ /* 0x000fc800078e020c */
[----:B------:R0:W-:Y:S04]  /*03d0*/  STG.E desc[UR8][R12.64], R15 ;  /* 0x0000000f0c007986 */ /* 0x0001e8000c101908 */
[----:B------:R-:W2:Y:S01]  /*03e0*/  LDG.E R11, desc[UR8][R8.64] ;  /* 0x00000008080b7981 */ /* 0x000ea2000c1e1900 */
[----:B------:R-:W-:-:S06]  /*03f0*/  UIADD3 UR7, UPT, UPT, UR6, 0x1, URZ ;  /* 0x0000000106077890 */ /* 0x000fcc000fffe0ff */
        /* <DEDUP_REMOVED lines=9> */
[----:B0-----:R-:W2:Y:S01]  /*0490*/  LDG.E R13, desc[UR8][R10.64] ;  /* 0x000000080a0d7981 */ /* 0x001ea2000c1e1900 */
        /* <DEDUP_REMOVED lines=10> */
[----:B-1----:R-:W2:Y:S01]  /*0540*/  LDG.E R9, desc[UR8][R12.64] ;  /* 0x000000080c097981 */ /* 0x002ea2000c1e1900 */
        /* <DEDUP_REMOVED lines=44> */
[----:B------:R-:W-:Y:S02]  /*0810*/  UIADD3 UR6, UPT, UPT, UR6, 0x7, URZ ;  /* 0x0000000706067890 */ /* 0x000fe4000fffe0ff */
[----:B------:R-:W-:-:S04]  /*0820*/  UIADD3 UR5, UPT, UPT, UR5, 0x8, URZ ;  /* 0x0000000805057890 */ /* 0x000fc8000fffe0ff */
[----:B------:R-:W-:-:S05]  /*0830*/  I2FP.F32.S32 R10, UR6 ;  /* 0x00000006000a7c45 */ /* 0x000fca0008201400 */
[----:B------:R-:W-:-:S05]  /*0840*/  FMUL R10, R10, R10 ;  /* 0x0000000a0a0a7220 */ /* 0x000fca0000400000 */
[C---:B------:R-:W-:Y:S02]  /*0850*/  FSETP.NEU.AND P1, PT, R10.reuse, RZ, PT ;  /* 0x000000ff0a00720b */ /* 0x040fe40003f2d000 */
[----:B--2---:R-:W-:Y:S02]  /*0860*/  FSETP.NEU.AND P2, PT, R11, RZ, PT ;  /* 0x000000ff0b00720b */ /* 0x004fe40003f4d000 */
[----:B------:R-:W-:-:S04]  /*0870*/  LOP3.LUT R11, R10, 0x80000000, R11, 0xb8, !PT ;  /* 0x800000000a0b7812 */ /* 0x000fc800078eb80b */
[----:B------:R-:W-:-:S04]  /*0880*/  FSEL R11, R11, RZ, P2 ;  /* 0x000000ff0b0b7208 */ /* 0x000fc80001000000 */
[----:B------:R-:W-:Y:S02]  /*0890*/  FSEL R11, R11, RZ, P1 ;  /* 0x000000ff0b0b7208 */ /* 0x000fe40000800000 */
[----:B------:R-:W-:-:S03]  /*08a0*/  ISETP.NE.AND P1, PT, R5, UR5, PT ;  /* 0x0000000505007c0c */ /* 0x000fc6000bf25270 */
[----:B------:R0:W-:Y:S10]  /*08b0*/  STG.E desc[UR8][R8.64], R11 ;  /* 0x0000000b08007986 */ /* 0x0001f4000c101908 */
[----:B------:R-:W-:Y:S05]  /*08c0*/  @P1 BRA `(.L_x_24) ;  /* 0xfffffff800901947 */ /* 0x000fea000383ffff */
[----:B0-----:R-:W-:-:S07]  /*08d0*/  IMAD.MOV.U32 R8, RZ, RZ, R5 ;  /* 0x000000ffff087224 */ /* 0x001fce00078e0005 */
.L_x_23:
[----:B------:R-:W-:Y:S01]  /*08e0*/  ISETP.NE.AND P1, PT, R0, RZ, PT ;  /* 0x000000ff0000720c */ /* 0x000fe20003f25270 */
[----:B------:R-:W-:-:S12]  /*08f0*/  IMAD.U32 R12, RZ, RZ, UR4 ;  /* 0x00000004ff0c7e24 */ /* 0x000fd8000f8e00ff */
[----:B------:R-:W-:Y:S05]  /*0900*/  @!P1 BRA `(.L_x_21) ;  /* 0x0000000c006c9947 */ /* 0x000fea0003800000 */
[----:B------:R-:W-:Y:S01]  /*0910*/  ISETP.NE.AND P1, PT, R4, 0x1, PT ;  /* 0x000000010400780c */ /* 0x000fe20003f25270 */
[----:B------:R-:W-:-:S12]  /*0920*/  @!P0 BRA `(.L_x_25) ;  /* 0x0000000000b88947 */ /* 0x000fd80003800000 */
[----:B------:R-:W-:-:S04]  /*0930*/  IMAD R11, R8, R7, RZ ;  /* 0x00000007080b7224 */ /* 0x000fc800078e02ff */
[----:B------:R-:W-:-:S05]  /*0940*/  IMAD.WIDE R10, R11, 0x4, R2 ;  /* 0x000000040b0a7825 */ /* 0x000fca00078e0202 */
[----:B------:R-:W2:Y:S01]  /*0950*/  LDG.E R13, desc[UR8][R10.64] ;  /* 0x000000080a0d7981 */ /* 0x000ea2000c1e1900 */
[----:B------:R-:W-:-:S05]  /*0960*/  VIADD R9, R8, -UR4 ;  /* 0x8000000408097c36 */ /* 0x000fca0008000000 */
[----:B------:R-:W-:-:S05]  /*0970*/  I2FP.F32.S32 R12, R9 ;  /* 0x00000009000c7245 */ /* 0x000fca0000201400 */
        /* <DEDUP_REMOVED lines=9> */
[----:B------:R-:W-:-:S05]  /*0a10*/  VIADD R14, R9, 0x1 ;  /* 0x00000001090e7836 */ /* 0x000fca0000000000 */
        /* <DEDUP_REMOVED lines=21> */
[----:B------:R-:W-:Y:S02]  /*0b70*/  VIADD R9, R9, 0x3 ;  /* 0x0000000309097836 */ /* 0x000fe40000000000 */
[----:B------:R-:W-:-:S03]  /*0b80*/  VIADD R8, R8, 0x4 ;  /* 0x0000000408087836 */ /* 0x000fc60000000000 */
[----:B------:R-:W-:-:S05]  /*0b90*/  I2FP.F32.S32 R9, R9 ;  /* 0x0000000900097245 */ /* 0x000fca0000201400 */
[----:B------:R-:W-:-:S05]  /*0ba0*/  FMUL R9, R9, R9 ;  /* 0x0000000909097220 */ /* 0x000fca0000400000 */
[C---:B------:R-:W-:Y:S02]  /*0bb0*/  FSETP.NEU.AND P2, PT, R9.reuse, RZ, PT ;  /* 0x000000ff0900720b */ /* 0x040fe40003f4d000 */
[----:B--2---:R-:W-:Y:S02]  /*0bc0*/  FSETP.NEU.AND P3, PT, R12, RZ, PT ;  /* 0x000000ff0c00720b */ /* 0x004fe40003f6d000 */
[----:B------:R-:W-:-:S04]  /*0bd0*/  LOP3.LUT R12, R9, 0x80000000, R12, 0xb8, !PT ;  /* 0x80000000090c7812 */ /* 0x000fc800078eb80c */
[----:B------:R-:W-:-:S04]  /*0be0*/  FSEL R12, R12, RZ, P3 ;  /* 0x000000ff0c0c7208 */ /* 0x000fc80001800000 */
[----:B------:R-:W-:-:S05]  /*0bf0*/  FSEL R9, R12, RZ, P2 ;  /* 0x000000ff0c097208 */ /* 0x000fca0001000000 */
[----:B------:R0:W-:Y:S02]  /*0c00*/  STG.E desc[UR8][R10.64], R9 ;  /* 0x000000090a007986 */ /* 0x0001e4000c101908 */
.L_x_25:
[----:B------:R-:W-:Y:S05]  /*0c10*/  @!P1 BRA `(.L_x_26) ;  /* 0x00000000006c9947 */ /* 0x000fea0003800000 */
[----:B------:R-:W-:Y:S01]  /*0c20*/  ISETP.NE.AND P1, PT, R4, RZ, PT ;  /* 0x000000ff0400720c */ /* 0x000fe20003f25270 */
[----:B------:R-:W-:-:S12]  /*0c30*/  IMAD.U32 R12, RZ, RZ, UR4 ;  /* 0x00000004ff0c7e24 */ /* 0x000fd8000f8e00ff */
[----:B------:R-:W-:Y:S05]  /*0c40*/  @!P1 BRA `(.L_x_21) ;  /* 0x00000008009c9947 */ /* 0x000fea0003800000 */
[----:B------:R-:W-:-:S04]  /*0c50*/  IMAD R13, R8, R7, RZ ;  /* 0x00000007080d7224 */ /* 0x000fc800078e02ff */
[----:B------:R-:W-:-:S05]  /*0c60*/  IMAD.WIDE R12, R13, 0x4, R2 ;  /* 0x000000040d0c7825 */ /* 0x000fca00078e0202 */
[----:B0-----:R-:W2:Y:S01]  /*0c70*/  LDG.E R9, desc[UR8][R12.64] ;  /* 0x000000080c097981 */ /* 0x001ea2000c1e1900 */
[----:B------:R-:W-:-:S05]  /*0c80*/  VIADD R15, R8, -UR4 ;  /* 0x80000004080f7c36 */ /* 0x000fca0008000000 */
[----:B------:R-:W-:-:S05]  /*0c90*/  I2FP.F32.S32 R10, R15 ;  /* 0x0000000f000a7245 */ /* 0x000fca0000201400 */
[----:B------:R-:W-:-:S05]  /*0ca0*/  FMUL R10, R10, R10 ;  /* 0x0000000a0a0a7220 */ /* 0x000fca0000400000 */
[C---:B------:R-:W-:Y:S02]  /*0cb0*/  FSETP.NEU.AND P2, PT, R10.reuse, RZ, PT ;  /* 0x000000ff0a00720b */ /* 0x040fe40003f4d000 */
[----:B--2---:R-:W-:Y:S02]  /*0cc0*/  FSETP.NEU.AND P1, PT, R9, RZ, PT ;  /* 0x000000ff0900720b */ /* 0x004fe40003f2d000 */
[----:B------:R-:W-:Y:S01]  /*0cd0*/  LOP3.LUT R9, R10, 0x80000000, R9, 0xb8, !PT ;  /* 0x800000000a097812 */ /* 0x000fe200078eb809 */
[----:B------:R-:W-:-:S03]  /*0ce0*/  IMAD.WIDE R10, R7, 0x4, R12 ;  /* 0x00000004070a7825 */ /* 0x000fc600078e020c */
[----:B------:R-:W-:-:S04]  /*0cf0*/  FSEL R9, R9, RZ, P1 ;  /* 0x000000ff09097208 */ /* 0x000fc80000800000 */
[----:B------:R-:W-:-:S05]  /*0d00*/  FSEL R9, R9, RZ, P2 ;  /* 0x000000ff09097208 */ /* 0x000fca0001000000 */
[----:B------:R1:W-:Y:S04]  /*0d10*/  STG.E desc[UR8][R12.64], R9 ;  /* 0x000000090c007986 */ /* 0x0003e8000c101908 */
[----:B------:R-:W2:Y:S01]  /*0d20*/  LDG.E R14, desc[UR8][R10.64] ;  /* 0x000000080a0e7981 */ /* 0x000ea2000c1e1900 */
        /* <DEDUP_REMOVED lines=10> */
.L_x_26:
[----:B------:R-:W-:Y:S01]  /*0dd0*/  ULOP3.LUT UP0, URZ, UR10, 0x1, URZ, 0xc0, !UPT ;  /* 0x000000010aff7892 */ /* 0x000fe2000f80c0ff */
[----:B-1----:R-:W-:-:S08]  /*0de0*/  IMAD.U32 R12, RZ, RZ, UR4 ;  /* 0x00000004ff0c7e24 */ /* 0x002fd0000f8e00ff */
[----:B------:R-:W-:Y:S05]  /*0df0*/  BRA.U !UP0, `(.L_x_21) ;  /* 0x0000000908307547 */ /* 0x000fea000b800000 */
[----:B0-----:R-:W-:-:S04]  /*0e00*/  IMAD R11, R8, R7, RZ ;  /* 0x00000007080b7224 */ /* 0x001fc800078e02ff */
        /* <DEDUP_REMOVED lines=10> */
[----:B------:R-:W-:-:S04]  /*0eb0*/  IMAD.U32 R12, RZ, RZ, UR4 ;  /* 0x00000004ff0c7e24 */ /* 0x000fc8000f8e00ff */
[----:B------:R1:W-:Y:S01]  /*0ec0*/  STG.E desc[UR8][R10.64], R7 ;  /* 0x000000070a007986 */ /* 0x0003e2000c101908 */
[----:B------:R-:W-:Y:S05]  /*0ed0*/  BRA `(.L_x_21) ;  /* 0x0000000400f87947 */ /* 0x000fea0003800000 */
.L_x_22:
[----:B------:R-:W0:Y:S02]  /*0ee0*/  LDC R10, c[0x0][0x38c] ;  /* 0x0000e300ff0a7b82 */ /* 0x000e240000000800 */
[----:B0-----:R-:W-:Y:S01]  /*0ef0*/  ISETP.GT.AND P1, PT, R12, R10, PT ;  /* 0x0000000a0c00720c */ /* 0x001fe20003f24270 */
[----:B------:R-:W-:-:S12]  /*0f00*/  IMAD.U32 R12, RZ, RZ, UR4 ;  /* 0x00000004ff0c7e24 */ /* 0x000fd8000f8e00ff */
[----:B------:R-:W-:Y:S05]  /*0f10*/  @P1 BRA `(.L_x_21) ;  /* 0x0000000400e81947 */ /* 0x000fea0003800000 */
[----:B------:R-:W-:Y:S01]  /*0f20*/  IADD3 R12, PT, PT, -R11, 0x1, R10 ;  /* 0x000000010b0c7810 */ /* 0x000fe20007ffe10a */
[----:B------:R-:W-:Y:S01]  /*0f30*/  BSSY.RECONVERGENT B1, `(.L_x_27) ;  /* 0x0000030000017945 */ /* 0x000fe20003800200 */
[----:B------:R-:W-:Y:S02]  /*0f40*/  IMAD.MOV.U32 R14, RZ, RZ, R11 ;  /* 0x000000ffff0e7224 */ /* 0x000fe400078e000b */
[----:B------:R-:W-:-:S13]  /*0f50*/  LOP3.LUT P1, R12, R12, 0x3, RZ, 0xc0, !PT ;  /* 0x000000030c0c7812 */ /* 0x000fda000782c0ff */
[----:B------:R-:W-:Y:S05]  /*0f60*/  @!P1 BRA `(.L_x_28) ;  /* 0x0000000000b09947 */ /* 0x000fea0003800000 */
[----:B------:R-:W-:-:S04]  /*0f70*/  IMAD R9, R11, R7, RZ ;  /* 0x000000070b097224 */ /* 0x000fc800078e02ff */
[----:B------:R-:W-:-:S05]  /*0f80*/  IMAD.WIDE R8, R9, 0x4, R2 ;  /* 0x0000000409087825 */ /* 0x000fca00078e0202 */
[----:B------:R-:W2:Y:S01]  /*0f90*/  LDG.E R14, desc[UR8][R8.64] ;  /* 0x00000008080e7981 */ /* 0x000ea2000c1e1900 */
[----:B------:R-:W-:-:S04]  /*0fa0*/  IADD3 R13, PT, PT, -R11, UR4, RZ ;  /* 0x000000040b0d7c10 */ /* 0x000fc8000fffe1ff */
[----:B------:R-:W-:-:S04]  /*0fb0*/  I2FP.F32.S32 R13, R13 ;  /* 0x0000000d000d7245 */ /* 0x000fc80000201400 */
[----:B------:R-:W-:-:S05]  /*0fc0*/  FMNMX R13, RZ, R13, PT ;  /* 0x0000000dff0d7209 */ /* 0x000fca0003800000 */
[----:B------:R-:W-:-:S05]  /*0fd0*/  FMUL R13, R13, R13 ;  /* 0x0000000d0d0d7220 */ /* 0x000fca0000400000 */
[C---:B------:R-:W-:Y:S02]  /*0fe0*/  FSETP.NEU.AND P1, PT, R13.reuse, RZ, PT ;  /* 0x000000ff0d00720b */ /* 0x040fe40003f2d000 */
[----:B--2---:R-:W-:Y:S02]  /*0ff0*/  FSETP.NEU.AND P2, PT, R14, RZ, PT ;  /* 0x000000ff0e00720b */ /* 0x004fe40003f4d000 */
[----:B------:R-:W-:-:S04]  /*1000*/  LOP3.LUT R14, R13, 0x80000000, R14, 0xb8, !PT ;  /* 0x800000000d0e7812 */ /* 0x000fc800078eb80e */
[----:B------:R-:W-:-:S04]  /*1010*/  FSEL R14, R14, RZ, P2 ;  /* 0x000000ff0e0e7208 */ /* 0x000fc80001000000 */
[----:B------:R-:W-:Y:S01]  /*1020*/  FSEL R13, R14, RZ, P1 ;  /* 0x000000ff0e0d7208 */ /* 0x000fe20000800000 */
[----:B------:R-:W-:Y:S01]  /*1030*/  VIADD R14, R11, 0x1 ;  /* 0x000000010b0e7836 */ /* 0x000fe20000000000 */
[----:B------:R-:W-:-:S03]  /*1040*/  ISETP.NE.AND P1, PT, R12, 0x1, PT ;  /* 0x000000010c00780c */ /* 0x000fc60003f25270 */
[----:B------:R0:W-:Y:S10]  /*1050*/  STG.E desc[UR8][R8.64], R13 ;  /* 0x0000000d08007986 */ /* 0x0001f4000c101908 */
[----:B------:R-:W-:Y:S05]  /*1060*/  @!P1 BRA `(.L_x_28) ;  /* 0x0000000000709947 */ /* 0x000fea0003800000 */
[----:B0-----:R-:W-:-:S05]  /*1070*/  IMAD.WIDE R8, R7, 0x4, R8 ;  /* 0x0000000407087825 */ /* 0x001fca00078e0208 */
[----:B------:R-:W2:Y:S01]  /*1080*/  LDG.E R16, desc[UR8][R8.64] ;  /* 0x0000000808107981 */ /* 0x000ea2000c1e1900 */
[----:B------:R-:W-:Y:S01]  /*1090*/  IADD3 R13, PT, PT, -R14, UR4, RZ ;  /* 0x000000040e0d7c10 */ /* 0x000fe2000fffe1ff */
[----:B------:R-:W-:-:S03]  /*10a0*/  VIADD R14, R11, 0x2 ;  /* 0x000000020b0e7836 */ /* 0x000fc60000000000 */
[----:B------:R-:W-:-:S04]  /*10b0*/  I2FP.F32.S32 R13, R13 ;  /* 0x0000000d000d7245 */ /* 0x000fc80000201400 */
[----:B------:R-:W-:-:S05]  /*10c0*/  FMNMX R13, R13, 1, PT ;  /* 0x3f8000000d0d7809 */ /* 0x000fca0003800000 */
[----:B------:R-:W-:-:S05]  /*10d0*/  FMUL R13, R13, R13 ;  /* 0x0000000d0d0d7220 */ /* 0x000fca0000400000 */
[C---:B------:R-:W-:Y:S02]  /*10e0*/  FSETP.NEU.AND P1, PT, R13.reuse, RZ, PT ;  /* 0x000000ff0d00720b */ /* 0x040fe40003f2d000 */
[----:B--2---:R-:W-:Y:S02]  /*10f0*/  FSETP.NEU.AND P2, PT, R16, RZ, PT ;  /* 0x000000ff1000720b */ /* 0x004fe40003f4d000 */
[----:B------:R-:W-:-:S04]  /*1100*/  LOP3.LUT R16, R13, 0x80000000, R16, 0xb8, !PT ;  /* 0x800000000d107812 */ /* 0x000fc800078eb810 */
[----:B------:R-:W-:-:S04]  /*1110*/  FSEL R16, R16, RZ, P2 ;  /* 0x000000ff10107208 */ /* 0x000fc80001000000 */
[----:B------:R-:W-:Y:S02]  /*1120*/  FSEL R13, R16, RZ, P1 ;  /* 0x000000ff100d7208 */ /* 0x000fe40000800000 */
[----:B------:R-:W-:-:S03]  /*1130*/  ISETP.NE.AND P1, PT, R12, 0x2, PT ;  /* 0x000000020c00780c */ /* 0x000fc60003f25270 */
[----:B------:R1:W-:Y:S10]  /*1140*/  STG.E desc[UR8][R8.64], R13 ;  /* 0x0000000d08007986 */ /* 0x0003f4000c101908 */
[----:B------:R-:W-:Y:S05]  /*1150*/  @!P1 BRA `(.L_x_28) ;  /* 0x0000000000349947 */ /* 0x000fea0003800000 */
[----:B-1----:R-:W-:-:S05]  /*1160*/  IMAD.WIDE R8, R7, 0x4, R8 ;  /* 0x0000000407087825 */ /* 0x002fca00078e0208 */
        /* <DEDUP_REMOVED lines=10> */
[----:B------:R-:W-:-:S05]  /*1210*/  FSEL R13, R13, RZ, P1 ;  /* 0x000000ff0d0d7208 */ /* 0x000fca0000800000 */
[----:B------:R2:W-:Y:S02]  /*1220*/  STG.E desc[UR8][R8.64], R13 ;  /* 0x0000000d08007986 */ /* 0x0005e4000c101908 */
.L_x_28:
[----:B------:R-:W-:Y:S05]  /*1230*/  BSYNC.RECONVERGENT B1 ;  /* 0x0000000000017941 */ /* 0x000fea0003800200 */
.L_x_27:
[----:B012---:R-:W-:Y:S02]  /*1240*/  IMAD.IADD R8, R10, 0x1, -R11 ;  /* 0x000000010a087824 */ /* 0x007fe400078e0a0b */
[----:B------:R-:W-:-:S03]  /*1250*/  IMAD.U32 R12, RZ, RZ, UR4 ;  /* 0x00000004ff0c7e24 */ /* 0x000fc6000f8e00ff */
[----:B------:R-:W-:-:S13]  /*1260*/  ISETP.GE.U32.AND P1, PT, R8, 0x3, PT ;  /* 0x000000030800780c */ /* 0x000fda0003f26070 */
[----:B------:R-:W-:Y:S05]  /*1270*/  @!P1 BRA `(.L_x_21) ;  /* 0x0000000400109947 */ /* 0x000fea0003800000 */
[----:B------:R-:W-:Y:S01]  /*1280*/  LOP3.LUT R13, RZ, R14, RZ, 0x33, !PT ;  /* 0x0000000eff0d7212 */ /* 0x000fe200078e33ff */
[----:B------:R-:W-:Y:S01]  /*1290*/  BSSY.RECONVERGENT B1, `(.L_x_29) ;  /* 0x0000041000017945 */ /* 0x000fe20003800200 */
[C---:B------:R-:W-:Y:S01]  /*12a0*/  IADD3 R11, PT, PT, R14.reuse, 0x1, -R11 ;  /* 0x000000010e0b7810 */ /* 0x040fe20007ffe80b */
[C---:B------:R-:W-:Y:S02]  /*12b0*/  IMAD.IADD R10, R14.reuse, 0x1, -R10 ;  /* 0x000000010e0a7824 */ /* 0x040fe400078e0a0a */
[----:B------:R-:W-:Y:S02]  /*12c0*/  IMAD R12, R14, R7, RZ ;  /* 0x000000070e0c7224 */ /* 0x000fe400078e02ff */
[----:B------:R-:W-:-:S07]  /*12d0*/  VIADD R13, R13, UR4 ;  /* 0x000000040d0d7c36 */ /* 0x000fce0008000000 */
.L_x_30:
[----:B0-----:R-:W-:-:S05]  /*12e0*/  IMAD.WIDE R8, R12, 0x4, R2 ;  /* 0x000000040c087825 */ /* 0x001fca00078e0202 */
[----:B------:R-:W2:Y:S01]  /*12f0*/  LDG.E R17, desc[UR8][R8.64] ;  /* 0x0000000808117981 */ /* 0x000ea2000c1e1900 */
[----:B------:R-:W-:Y:S02]  /*1300*/  VIADD R14, R11, 0xffffffff ;  /* 0xffffffff0b0e7836 */ /* 0x000fe40000000000 */
[----:B------:R-:W-:-:S03]  /*1310*/  VIADD R15, R13, 0x1 ;  /* 0x000000010d0f7836 */ /* 0x000fc60000000000 */
[----:B------:R-:W-:Y:S02]  /*1320*/  I2FP.F32.S32 R14, R14 ;  /* 0x0000000e000e7245 */ /* 0x000fe40000201400 */
[----:B------:R-:W-:-:S04]  /*1330*/  I2FP.F32.S32 R15, R15 ;  /* 0x0000000f000f7245 */ /* 0x000fc80000201400 */
[----:B------:R-:W-:-:S05]  /*1340*/  FMNMX R14, R14, R15, PT ;  /* 0x0000000f0e0e7209 */ /* 0x000fca0003800000 */
        /* <DEDUP_REMOVED lines=9> */
[----:B------:R-:W-:Y:S02]  /*13e0*/  I2FP.F32.S32 R16, R11 ;  /* 0x0000000b00107245 */ /* 0x000fe40000201400 */
[----:B------:R-:W-:-:S04]  /*13f0*/  I2FP.F32.S32 R19, R13 ;  /* 0x0000000d00137245 */ /* 0x000fc80000201400 */
[----:B------:R-:W-:Y:S01]  /*1400*/  FMNMX R16, R16, R19, PT ;  /* 0x0000001310107209 */ /* 0x000fe20003800000 */
[----:B0-----:R-:W-:-:S04]  /*1410*/  IMAD.WIDE R8, R7, 0x4, R14 ;  /* 0x0000000407087825 */ /* 0x001fc800078e020e */
[----:B------:R-:W-:-:S05]  /*1420*/  FMUL R16, R16, R16 ;  /* 0x0000001010107220 */ /* 0x000fca0000400000 */
[C---:B------:R-:W-:Y:S02]  /*1430*/  FSETP.NEU.AND P1, PT, R16.reuse, RZ, PT ;  /* 0x000000ff1000720b */ /* 0x040fe40003f2d000 */
[----:B--2---:R-:W-:Y:S02]  /*1440*/  FSETP.NEU.AND P2, PT, R21, RZ, PT ;  /* 0x000000ff1500720b */ /* 0x004fe40003f4d000 */
[----:B------:R-:W-:-:S04]  /*1450*/  LOP3.LUT R21, R16, 0x80000000, R21, 0xb8, !PT ;  /* 0x8000000010157812 */ /* 0x000fc800078eb815 */
[----:B------:R-:W-:-:S04]  /*1460*/  FSEL R21, R21, RZ, P2 ;  /* 0x000000ff15157208 */ /* 0x000fc80001000000 */
[----:B------:R-:W-:-:S05]  /*1470*/  FSEL R21, R21, RZ, P1 ;  /* 0x000000ff15157208 */ /* 0x000fca0000800000 */
[----:B------:R0:W-:Y:S04]  /*1480*/  STG.E desc[UR8][R14.64], R21 ;  /* 0x000000150e007986 */ /* 0x0001e8000c101908 */
[----:B------:R-:W2:Y:S01]  /*1490*/  LDG.E R19, desc[UR8][R8.64] ;  /* 0x0000000808137981 */ /* 0x000ea2000c1e1900 */
[----:B------:R-:W-:Y:S02]  /*14a0*/  VIADD R16, R11, 0x1 ;  /* 0x000000010b107836 */ /* 0x000fe40000000000 */
[----:B------:R-:W-:-:S03]  /*14b0*/  VIADD R17, R13, 0xffffffff ;  /* 0xffffffff0d117836 */ /* 0x000fc60000000000 */
[----:B------:R-:W-:Y:S02]  /*14c0*/  I2FP.F32.S32 R16, R16 ;  /* 0x0000001000107245 */ /* 0x000fe40000201400 */
[----:B------:R-:W-:Y:S01]  /*14d0*/  I2FP.F32.S32 R17, R17 ;  /* 0x0000001100117245 */ /* 0x000fe20000201400 */
[----:B0-----:R-:W-:-:S03]  /*14e0*/  IMAD.WIDE R14, R7, 0x4, R8 ;  /* 0x00000004070e7825 */ /* 0x001fc600078e0208 */
[----:B------:R-:W-:-:S05]  /*14f0*/  FMNMX R16, R16, R17, PT ;  /* 0x0000001110107209 */ /* 0x000fca0003800000 */
        /* <DEDUP_REMOVED lines=9> */
[----:B------:R-:W-:Y:S02]  /*1590*/  VIADD R17, R13, 0xfffffffe ;  /* 0xfffffffe0d117836 */ /* 0x000fe40000000000 */
[----:B------:R-:W-:Y:S01]  /*15a0*/  VIADD R10, R10, 0x4 ;  /* 0x000000040a0a7836 */ /* 0x000fe20000000000 */
[----:B------:R-:W-:Y:S01]  /*15b0*/  I2FP.F32.S32 R16, R16 ;  /* 0x0000001000107245 */ /* 0x000fe20000201400 */
[----:B------:R-:W-:Y:S01]  /*15c0*/  VIADD R11, R11, 0x4 ;  /* 0x000000040b0b7836 */ /* 0x000fe20000000000 */
[----:B------:R-:W-:Y:S01]  /*15d0*/  I2FP.F32.S32 R17, R17 ;  /* 0x0000001100117245 */ /* 0x000fe20000201400 */
[----:B------:R-:W-:-:S02]  /*15e0*/  VIADD R13, R13, 0xfffffffc ;  /* 0xfffffffc0d0d7836 */ /* 0x000fc40000000000 */
[----:B------:R-:W-:Y:S01]  /*15f0*/  IMAD R12, R7, 0x4, R12 ;  /* 0x00000004070c7824 */ /* 0x000fe200078e020c */
[----:B------:R-:W-:-:S05]  /*1600*/  FMNMX R16, R16, R17, PT ;  /* 0x0000001110107209 */ /* 0x000fca0003800000 */
        /* <DEDUP_REMOVED lines=8> */
[----:B------:R-:W-:Y:S05]  /*1690*/  @P1 BRA `(.L_x_30) ;  /* 0xfffffffc00101947 */ /* 0x000fea000383ffff */
[----:B------:R-:W-:Y:S05]  /*16a0*/  BSYNC.RECONVERGENT B1 ;  /* 0x0000000000017941 */ /* 0x000fea0003800200 */
.L_x_29:
[----:B------:R-:W-:-:S07]  /*16b0*/  IMAD.U32 R12, RZ, RZ, UR4 ;  /* 0x00000004ff0c7e24 */ /* 0x000fce000f8e00ff */
.L_x_21:
[----:B------:R-:W-:Y:S05]  /*16c0*/  BSYNC.RECONVERGENT B0 ;  /* 0x0000000000007941 */ /* 0x000fea0003800200 */
.L_x_20:
[----:B-1----:R-:W1:Y:S01]  /*16d0*/  LDC R7, c[0x0][0x38c] ;  /* 0x0000e300ff077b82 */ /* 0x002e620000000800 */
[----:B------:R-:W-:-:S06]  /*16e0*/  UIADD3 UR4, UPT, UPT, UR4, 0x1, URZ ;  /* 0x0000000104047890 */ /* 0x000fcc000fffe0ff */
[----:B-1----:R-:W-:-:S13]  /*16f0*/  ISETP.NE.AND P1, PT, R7, UR4, PT ;  /* 0x0000000407007c0c */ /* 0x002fda000bf25270 */
[----:B------:R-:W-:Y:S05]  /*1700*/  @P1 BRA `(.L_x_31) ;  /* 0xffffffe800ac1947 */ /* 0x000fea000383ffff */
.L_x_19:
[----:B------:R-:W-:-:S13]  /*1710*/  ISETP.NE.AND P0, PT, R12, -0x1, PT ;  /* 0xffffffff0c00780c */ /* 0x000fda0003f05270 */
[----:B------:R-:W-:Y:S05]  /*1720*/  @!P0 BRA `(.L_x_32) ;  /* 0x0000000400548947 */ /* 0x000fea0003800000 */
[----:B------:R-:W-:-:S13]  /*1730*/  ISETP.GE.AND P0, PT, R12, R7, PT ;  /* 0x000000070c00720c */ /* 0x000fda0003f06270 */
[----:B------:R-:W-:Y:S05]  /*1740*/  @P0 EXIT ;  /* 0x000000000000094d */ /* 0x000fea0003800000 */
[--C-:B------:R-:W-:Y:S01]  /*1750*/  IMAD.IADD R0, R7, 0x1, -R12.reuse ;  /* 0x0000000107007824 */ /* 0x100fe200078e0a0c */
[----:B------:R-:W-:Y:S01]  /*1760*/  BSSY.RECONVERGENT B0, `(.L_x_33) ;  /* 0x000001a000007945 */ /* 0x000fe20003800200 */
[----:B------:R-:W-:Y:S02]  /*1770*/  IMAD.IADD R4, R12, 0x1, -R7 ;  /* 0x000000010c047824 */ /* 0x000fe400078e0a07 */
[----:B0-----:R-:W-:Y:S01]  /*1780*/  IMAD.MOV.U32 R9, RZ, RZ, R12 ;  /* 0x000000ffff097224 */ /* 0x001fe200078e000c */
[----:B------:R-:W-:Y:S02]  /*1790*/  LOP3.LUT P1, R5, R0, 0x3, RZ, 0xc0, !PT ;  /* 0x0000000300057812 */ /* 0x000fe4000782c0ff */
[----:B------:R-:W-:-:S11]  /*17a0*/  ISETP.GT.U32.AND P0, PT, R4, -0x4, PT ;  /* 0xfffffffc0400780c */ /* 0x000fd60003f04070 */
[----:B------:R-:W-:Y:S05]  /*17b0*/  @!P1 BRA `(.L_x_34) ;  /* 0x0000000000509947 */ /* 0x000fea0003800000 */
[----:B------:R-:W0:Y:S01]  /*17c0*/  LDC R10, c[0x0][0x388] ;  /* 0x0000e200ff0a7b82 */ /* 0x000e220000000800 */
[----:B------:R-:W-:Y:S02]  /*17d0*/  IMAD.IADD R9, R5, 0x1, R12 ;  /* 0x0000000105097824 */ /* 0x000fe400078e020c */
[----:B------:R-:W-:Y:S02]  /*17e0*/  IMAD.MOV R0, RZ, RZ, -R5 ;  /* 0x000000ffff007224 */ /* 0x000fe400078e0a05 */
[----:B------:R-:W-:Y:S02]  /*17f0*/  IMAD.MOV.U32 R6, RZ, RZ, RZ ;  /* 0x000000ffff067224 */ /* 0x000fe400078e00ff */
[----:B0-----:R-:W-:-:S07]  /*1800*/  IMAD R11, R12, R10, RZ ;  /* 0x0000000a0c0b7224 */ /* 0x001fce00078e02ff */
.L_x_35:
[----:B0-----:R-:W-:-:S05]  /*1810*/  IMAD.WIDE R4, R11, 0x4, R2 ;  /* 0x000000040b047825 */ /* 0x001fca00078e0202 */
[----:B------:R-:W2:Y:S01]  /*1820*/  LDG.E R13, desc[UR8][R4.64] ;  /* 0x00000008040d7981 */ /* 0x000ea2000c1e1900 */
[----:B------:R-:W-:Y:S01]  /*1830*/  I2FP.F32.S32 R8, R6 ;  /* 0x0000000600087245 */ /* 0x000fe20000201400 */
[----:B------:R-:W-:Y:S02]  /*1840*/  VIADD R0, R0, 0x1 ;  /* 0x0000000100007836 */ /* 0x000fe40000000000 */
[----:B------:R-:W-:Y:S02]  /*1850*/  VIADD R6, R6, 0x1 ;  /* 0x0000000106067836 */ /* 0x000fe40000000000 */
[----:B------:R-:W-:Y:S01]  /*1860*/  FMUL R8, R8, R8 ;  /* 0x0000000808087220 */ /* 0x000fe20000400000 */
[----:B------:R-:W-:-:S04]  /*1870*/  IMAD.IADD R11, R11, 0x1, R10 ;  /* 0x000000010b0b7824 */ /* 0x000fc800078e020a */
[C---:B------:R-:W-:Y:S02]  /*1880*/  FSETP.NEU.AND P1, PT, R8.reuse, RZ, PT ;  /* 0x000000ff0800720b */ /* 0x040fe40003f2d000 */
[----:B--2---:R-:W-:Y:S02]  /*1890*/  FSETP.NEU.AND P2, PT, R13, RZ, PT ;  /* 0x000000ff0d00720b */ /* 0x004fe40003f4d000 */
[----:B------:R-:W-:-:S04]  /*18a0*/  LOP3.LUT R13, R8, 0x80000000, R13, 0xb8, !PT ;  /* 0x80000000080d7812 */ /* 0x000fc800078eb80d */
[----:B------:R-:W-:-:S04]  /*18b0*/  FSEL R13, R13, RZ, P2 ;  /* 0x000000ff0d0d7208 */ /* 0x000fc80001000000 */
[----:B------:R-:W-:Y:S02]  /*18c0*/  FSEL R13, R13, RZ, P1 ;  /* 0x000000ff0d0d7208 */ /* 0x000fe40000800000 */
[----:B------:R-:W-:-:S03]  /*18d0*/  ISETP.NE.AND P1, PT, R0, RZ, PT ;  /* 0x000000ff0000720c */ /* 0x000fc60003f25270 */
[----:B------:R0:W-:Y:S10]  /*18e0*/  STG.E desc[UR8][R4.64], R13 ;  /* 0x0000000d04007986 */ /* 0x0001f4000c101908 */
[----:B------:R-:W-:Y:S05]  /*18f0*/  @P1 BRA `(.L_x_35) ;  /* 0xfffffffc00c41947 */ /* 0x000fea000383ffff */
.L_x_34:
[----:B------:R-:W-:Y:S05]  /*1900*/  BSYNC.RECONVERGENT B0 ;  /* 0x0000000000007941 */ /* 0x000fea0003800200 */
.L_x_33:
[----:B------:R-:W-:Y:S05]  /*1910*/  @P0 EXIT ;  /* 0x000000000000094d */ /* 0x000fea0003800000 */
[----:B------:R-:W1:Y:S01]  /*1920*/  LDC R0, c[0x0][0x388] ;  /* 0x0000e200ff007b82 */ /* 0x000e620000000800 */
[----:B------:R-:W2:Y:S01]  /*1930*/  LDCU UR4, c[0x0][0x388] ;  /* 0x00007100ff0477ac */ /* 0x000ea20008000800 */
[C---:B------:R-:W-:Y:S01]  /*1940*/  IMAD.IADD R7, R9.reuse, 0x1, -R7 ;  /* 0x0000000109077824 */ /* 0x040fe200078e0a07 */
[C---:B------:R-:W-:Y:S01]  /*1950*/  IADD3 R8, PT, PT, R9.reuse, 0x1, -R12 ;  /* 0x0000000109087810 */ /* 0x040fe20007ffe80c */
[----:B--2---:R-:W-:-:S07]  /*1960*/  IMAD R9, R9, UR4, RZ ;  /* 0x0000000409097c24 */ /* 0x004fce000f8e02ff */
.L_x_36:
[----:B0-----:R-:W-:-:S05]  /*1970*/  IMAD.WIDE R12, R9, 0x4, R2 ;  /* 0x00000004090c7825 */ /* 0x001fca00078e0202 */
        /* <DEDUP_REMOVED lines=9> */
[----:B-1----:R-:W-:-:S04]  /*1a10*/  IMAD.WIDE R4, R0, 0x4, R12 ;  /* 0x0000000400047825 */ /* 0x002fc800078e020c */
[----:B------:R0:W-:Y:S04]  /*1a20*/  STG.E desc[UR8][R12.64], R15 ;  /* 0x0000000f0c007986 */ /* 0x0001e8000c101908 */
[----:B------:R-:W2:Y:S01]  /*1a30*/  LDG.E R11, desc[UR8][R4.64] ;  /* 0x00000008040b7981 */ /* 0x000ea2000c1e1900 */
        /* <DEDUP_REMOVED lines=22> */
[----:B------:R-:W-:Y:S02]  /*1ba0*/  VIADD R7, R7, 0x4 ;  /* 0x0000000407077836 */ /* 0x000fe40000000000 */
[----:B------:R-:W-:Y:S01]  /*1bb0*/  IMAD R9, R0, 0x4, R9 ;  /* 0x0000000400097824 */ /* 0x000fe200078e0209 */
[----:B------:R-:W-:-:S05]  /*1bc0*/  I2FP.F32.S32 R4, R4 ;  /* 0x0000000400047245 */ /* 0x000fca0000201400 */
[----:B------:R-:W-:-:S05]  /*1bd0*/  FMUL R4, R4, R4 ;  /* 0x0000000404047220 */ /* 0x000fca0000400000 */
[C---:B------:R-:W-:Y:S02]  /*1be0*/  FSETP.NEU.AND P0, PT, R4.reuse, RZ, PT ;  /* 0x000000ff0400720b */ /* 0x040fe40003f0d000 */
[----:B--2---:R-:W-:Y:S02]  /*1bf0*/  FSETP.NEU.AND P1, PT, R5, RZ, PT ;  /* 0x000000ff0500720b */ /* 0x004fe40003f2d000 */
[----:B------:R-:W-:-:S04]  /*1c00*/  LOP3.LUT R5, R4, 0x80000000, R5, 0xb8, !PT ;  /* 0x8000000004057812 */ /* 0x000fc800078eb805 */
[----:B------:R-:W-:-:S04]  /*1c10*/  FSEL R5, R5, RZ, P1 ;  /* 0x000000ff05057208 */ /* 0x000fc80000800000 */
[----:B------:R-:W-:Y:S02]  /*1c20*/  FSEL R5, R5, RZ, P0 ;  /* 0x000000ff05057208 */ /* 0x000fe40000000000 */
[----:B------:R-:W-:-:S03]  /*1c30*/  ISETP.NE.AND P0, PT, R7, RZ, PT ;  /* 0x000000ff0700720c */ /* 0x000fc60003f05270 */
[----:B------:R0:W-:Y:S10]  /*1c40*/  STG.E desc[UR8][R12.64], R5 ;  /* 0x000000050c007986 */ /* 0x0001f4000c101908 */
[----:B------:R-:W-:Y:S05]  /*1c50*/  @!P0 EXIT ;  /* 0x000000000000894d */ /* 0x000fea0003800000 */
[----:B------:R-:W-:Y:S01]  /*1c60*/  VIADD R8, R8, 0x4 ;  /* 0x0000000408087836 */ /* 0x000fe20000000000 */
[----:B------:R-:W-:Y:S06]  /*1c70*/  BRA `(.L_x_36) ;  /* 0xfffffffc003c7947 */ /* 0x000fec000383ffff */
.L_x_32:
[----:B0-----:R0:W5:Y:S01]  /*1c80*/  LDG.E R9, desc[UR8][R2.64] ;  /* 0x0000000802097981 */ /* 0x001162000c1e1900 */
[----:B------:R-:W1:Y:S01]  /*1c90*/  LDC R0, c[0x0][0x388] ;  /* 0x0000e200ff007b82 */ /* 0x000e620000000800 */
[----:B------:R-:W-:Y:S02]  /*1ca0*/  ISETP.GE.AND P0, PT, R7, 0x1, PT ;  /* 0x000000010700780c */ /* 0x000fe40003f06270 */
[----:B------:R-:W-:Y:S02]  /*1cb0*/  I2FP.F32.S32 R5, R7 ;  /* 0x0000000700057245 */ /* 0x000fe40000201400 */
[----:B-1----:R-:W-:-:S04]  /*1cc0*/  I2FP.F32.S32 R4, R0 ;  /* 0x0000000000047245 */ /* 0x002fc80000201400 */
[----:B------:R-:W-:-:S05]  /*1cd0*/  FMNMX R4, R4, R5, !PT ;  /* 0x0000000504047209 */ /* 0x000fca0007800000 */
[----:B------:R-:W-:-:S04]  /*1ce0*/  FADD R4, R4, R4 ;  /* 0x0000000404047221 */ /* 0x000fc80000000000 */
[----:B------:R-:W-:Y:S01]  /*1cf0*/  FMUL R4, R4, R4 ;  /* 0x0000000404047220 */ /* 0x000fe20000400000 */
[----:B0-----:R-:W-:Y:S06]  /*1d00*/  @!P0 EXIT ;  /* 0x000000000000894d */ /* 0x001fec0003800000 */
[----:B------:R-:W-:Y:S01]  /*1d10*/  ISETP.GE.U32.AND P3, PT, R7, 0x8, PT ;  /* 0x000000080700780c */ /* 0x000fe20003f66070 */
[----:B------:R-:W-:Y:S01]  /*1d20*/  IMAD.MOV.U32 R5, RZ, RZ, RZ ;  /* 0x000000ffff057224 */ /* 0x000fe200078e00ff */
[----:B-----5:R-:W-:Y:S02]  /*1d30*/  FSETP.NEU.AND P2, PT, R9, RZ, PT ;  /* 0x000000ff0900720b */ /* 0x020fe40003f4d000 */
[C---:B------:R-:W-:Y:S02]  /*1d40*/  LOP3.LUT R9, R4.reuse, 0x80000000, R9, 0xb8, !PT ;  /* 0x8000000004097812 */ /* 0x040fe400078eb809 */
[----:B------:R-:W-:Y:S02]  /*1d50*/  FSETP.NEU.AND P1, PT, R4, RZ, PT ;  /* 0x000000ff0400720b */ /* 0x000fe40003f2d000 */
[----:B------:R-:W-:Y:S02]  /*1d60*/  LOP3.LUT R24, R7, 0x7, RZ, 0xc0, !PT ;  /* 0x0000000707187812 */ /* 0x000fe400078ec0ff */
[----:B------:R-:W-:-:S02]  /*1d70*/  FSEL R4, R9, RZ, P2 ;  /* 0x000000ff09047208 */ /* 0x000fc40001000000 */
[----:B------:R-:W-:Y:S02]  /*1d80*/  ISETP.NE.AND P0, PT, R24, RZ, PT ;  /* 0x000000ff1800720c */ /* 0x000fe40003f05270 */
[----:B------:R-:W-:Y:S01]  /*1d90*/  FSEL R4, R4, RZ, P1 ;  /* 0x000000ff04047208 */ /* 0x000fe20000800000 */
[----:B------:R-:W-:Y:S10]  /*1da0*/  @!P3 BRA `(.L_x_37) ;  /* 0x00000000005cb947 */ /* 0x000ff40003800000 */
[----:B------:R-:W-:Y:S01]  /*1db0*/  LOP3.LUT R5, R7, 0x7ffffff8, RZ, 0xc0, !PT ;  /* 0x7ffffff807057812 */ /* 0x000fe200078ec0ff */
[----:B------:R-:W-:-:S04]  /*1dc0*/  IMAD.MOV.U32 R25, RZ, RZ, RZ ;  /* 0x000000ffff197224 */ /* 0x000fc800078e00ff */
[----:B------:R-:W-:-:S07]  /*1dd0*/  IMAD.MOV R6, RZ, RZ, -R5 ;  /* 0x000000ffff067224 */ /* 0x000fce00078e0a05 */
.L_x_38:
[----:B0-----:R-:W-:-:S04]  /*1de0*/  IMAD.WIDE R16, R25, 0x4, R2 ;  /* 0x0000000419107825 */ /* 0x001fc800078e0202 */
[----:B------:R-:W-:Y:S01]  /*1df0*/  VIADD R6, R6, 0x8 ;  /* 0x0000000806067836 */ /* 0x000fe20000000000 */
[----:B------:R0:W-:Y:S01]  /*1e00*/  STG.E desc[UR8][R16.64], R4 ;  /* 0x0000000410007986 */ /* 0x0001e2000c101908 */
[----:B------:R-:W-:-:S03]  /*1e10*/  IMAD.WIDE R18, R0, 0x4, R16 ;  /* 0x0000000400127825 */ /* 0x000fc600078e0210 */
[----:B------:R-:W-:Y:S01]  /*1e20*/  ISETP.NE.AND P1, PT, R6, RZ, PT ;  /* 0x000000ff0600720c */ /* 0x000fe20003f25270 */
[C---:B------:R-:W-:Y:S01]  /*1e30*/  IMAD R25, R0.reuse, 0x8, R25 ;  /* 0x0000000800197824 */ /* 0x040fe200078e0219 */
[----:B------:R0:W-:Y:S01]  /*1e40*/  STG.E desc[UR8][R18.64], R4 ;  /* 0x0000000412007986 */ /* 0x0001e2000c101908 */
[----:B------:R-:W-:-:S05]  /*1e50*/  IMAD.WIDE R20, R0, 0x4, R18 ;  /* 0x0000000400147825 */ /* 0x000fca00078e0212 */
        /* <DEDUP_REMOVED lines=11> */
[----:B------:R-:W-:Y:S05]  /*1f10*/  @P1 BRA `(.L_x_38) ;  /* 0xfffffffc00b01947 */ /* 0x000fea000383ffff */
.L_x_37:
[----:B------:R-:W-:Y:S05]  /*1f20*/  @!P0 EXIT ;  /* 0x000000000000894d */ /* 0x000fea0003800000 */
[----:B------:R-:W-:Y:S02]  /*1f30*/  ISETP.GE.U32.AND P0, PT, R24, 0x4, PT ;  /* 0x000000041800780c */ /* 0x000fe40003f06070 */
[----:B------:R-:W-:-:S04]  /*1f40*/  LOP3.LUT R6, R7, 0x3, RZ, 0xc0, !PT ;  /* 0x0000000307067812 */ /* 0x000fc800078ec0ff */
[----:B------:R-:W-:-:S07]  /*1f50*/  ISETP.NE.AND P1, PT, R6, RZ, PT ;  /* 0x000000ff0600720c */ /* 0x000fce0003f25270 */
[----:B------:R-:W-:Y:S06]  /*1f60*/  @!P0 BRA `(.L_x_39) ;  /* 0x0000000000288947 */ /* 0x000fec0003800000 */
[C---:B0-----:R-:W-:Y:S02]  /*1f70*/  IMAD R9, R5.reuse, R0, RZ ;  /* 0x0000000005097224 */ /* 0x041fe400078e02ff */
[----:B------:R-:W-:Y:S02]  /*1f80*/  VIADD R5, R5, 0x4 ;  /* 0x0000000405057836 */ /* 0x000fe40000000000 */
[----:B------:R-:W-:-:S05]  /*1f90*/  IMAD.WIDE R8, R9, 0x4, R2 ;  /* 0x0000000409087825 */ /* 0x000fca00078e0202 */
[----:B------:R1:W-:Y:S01]  /*1fa0*/  STG.E desc[UR8][R8.64], R4 ;  /* 0x0000000408007986 */ /* 0x0003e2000c101908 */
[----:B------:R-:W-:-:S05]  /*1fb0*/  IMAD.WIDE R10, R0, 0x4, R8 ;  /* 0x00000004000a7825 */ /* 0x000fca00078e0208 */
[----:B------:R1:W-:Y:S01]  /*1fc0*/  STG.E desc[UR8][R10.64], R4 ;  /* 0x000000040a007986 */ /* 0x0003e2000c101908 */
[----:B------:R-:W-:-:S05]  /*1fd0*/  IMAD.WIDE R12, R0, 0x4, R10 ;  /* 0x00000004000c7825 */ /* 0x000fca00078e020a */
[----:B------:R1:W-:Y:S01]  /*1fe0*/  STG.E desc[UR8][R12.64], R4 ;  /* 0x000000040c007986 */ /* 0x0003e2000c101908 */
[----:B------:R-:W-:-:S05]  /*1ff0*/  IMAD.WIDE R14, R0, 0x4, R12 ;  /* 0x00000004000e7825 */ /* 0x000fca00078e020c */
[----:B------:R1:W-:Y:S02]  /*2000*/  STG.E desc[UR8][R14.64], R4 ;  /* 0x000000040e007986 */ /* 0x0003e4000c101908 */
.L_x_39:
[----:B------:R-:W-:Y:S05]  /*2010*/  @!P1 EXIT ;  /* 0x000000000000994d */ /* 0x000fea0003800000 */
[----:B------:R-:W-:Y:S02]  /*2020*/  ISETP.NE.AND P1, PT, R6, 0x1, PT ;  /* 0x000000010600780c */ /* 0x000fe40003f25270 */
[----:B01----:R-:W-:-:S04]  /*2030*/  LOP3.LUT R8, R7, 0x1, RZ, 0xc0, !PT ;  /* 0x0000000107087812 */ /* 0x003fc800078ec0ff */
[----:B------:R-:W-:-:S07]  /*2040*/  ISETP.NE.U32.AND P0, PT, R8, 0x1, PT ;  /* 0x000000010800780c */ /* 0x000fce0003f05070 */
[C---:B------:R-:W-:Y:S02]  /*2050*/  @P1 IMAD R9, R5.reuse, R0, RZ ;  /* 0x0000000005091224 */ /* 0x040fe400078e02ff */
[----:B------:R-:W-:Y:S02]  /*2060*/  @P1 VIADD R5, R5, 0x2 ;  /* 0x0000000205051836 */ /* 0x000fe40000000000 */
[----:B------:R-:W-:-:S05]  /*2070*/  @P1 IMAD.WIDE R6, R9, 0x4, R2 ;  /* 0x0000000409061825 */ /* 0x000fca00078e0202 */
[----:B------:R0:W-:Y:S01]  /*2080*/  @P1 STG.E desc[UR8][R6.64], R4 ;  /* 0x0000000406001986 */ /* 0x0001e2000c101908 */
[----:B------:R-:W-:-:S05]  /*2090*/  @P1 IMAD.WIDE R8, R0, 0x4, R6 ;  /* 0x0000000400081825 */ /* 0x000fca00078e0206 */
[----:B------:R0:W-:Y:S01]  /*20a0*/  @P1 STG.E desc[UR8][R8.64], R4 ;  /* 0x0000000408001986 */ /* 0x0001e2000c101908 */
[----:B------:R-:W-:Y:S05]  /*20b0*/  @P0 EXIT ;  /* 0x000000000000094d */ /* 0x000fea0003800000 */
[----:B------:R-:W-:-:S04]  /*20c0*/  IMAD R5, R5, R0, RZ ;  /* 0x0000000005057224 */ /* 0x000fc800078e02ff */
[----:B------:R-:W-:-:S05]  /*20d0*/  IMAD.WIDE R2, R5, 0x4, R2 ;  /* 0x0000000405027825 */ /* 0x000fca00078e0202 */
[----:B------:R-:W-:Y:S01]  /*20e0*/  STG.E desc[UR8][R2.64], R4 ;  /* 0x0000000402007986 */ /* 0x000fe2000c101908 */
[----:B------:R-:W-:Y:S05]  /*20f0*/  EXIT ;  /* 0x000000000000794d */ /* 0x000fea0003800000 */
.L_x_40:
        /* <DEDUP_REMOVED lines=16> */
.L_x_69:


//--------------------- .text._Z19implicit_first_passPfii --------------------------
	.section	.text._Z19implicit_first_passPfii,"ax",@progbits
	.align	128
        .global         _Z19implicit_first_passPfii
        .type           _Z19implicit_first_passPfii,@function
        .size           _Z19implicit_first_passPfii,(.L_x_70 - _Z19implicit_first_passPfii)
        .other          _Z19implicit_first_passPfii,@"STO_CUDA_ENTRY STV_DEFAULT"
_Z19implicit_first_passPfii:
.text._Z19implicit_first_passPfii:
        /* <DEDUP_REMOVED lines=12> */
[----:B0-----:R-:W-:-:S04]  /*00c0*/  IMAD.WIDE R2, R0, 0x4, R2 ;  /* 0x0000000400027825 */ /* 0x001fc800078e0202 */
[----:B------:R-:W-:-:S07]  /*00d0*/  IMAD.MOV.U32 R0, RZ, RZ, -0x1 ;  /* 0xffffffffff007424 */ /* 0x000fce00078e00ff */
[----:B-1----:R-:W-:Y:S05]  /*00e0*/  @!P0 BRA `(.L_x_41) ;  /* 0x00000018007c8947 */ /* 0x002fea0003800000 */
[----:B------:R-:W2:Y:S01]  /*00f0*/  LDG.E R5, desc[UR6][R2.64] ;  /* 0x0000000602057981 */ /* 0x000ea2000c1e1900 */
[C---:B------:R-:W-:Y:S01]  /*0100*/  LOP3.LUT R4, R9.reuse, 0x7, RZ, 0xc0, !PT ;  /* 0x0000000709047812 */ /* 0x040fe200078ec0ff */
[----:B------:R-:W-:Y:S01]  /*0110*/  IMAD.MOV.U32 R8, RZ, RZ, -0x1 ;  /* 0xffffffffff087424 */ /* 0x000fe200078e00ff */
[----:B------:R-:W-:Y:S01]  /*0120*/  LOP3.LUT R6, R9, 0x7ffffff8, RZ, 0xc0, !PT ;  /* 0x7ffffff809067812 */ /* 0x000fe200078ec0ff */
[----:B------:R-:W-:Y:S02]  /*0130*/  IMAD.MOV.U32 R7, RZ, RZ, RZ ;  /* 0x000000ffff077224 */ /* 0x000fe400078e00ff */
[----:B------:R-:W-:-:S05]  /*0140*/  VIADD R0, R4, 0xffffffff ;  /* 0xffffffff04007836 */ /* 0x000fca0000000000 */
[----:B------:R-:W-:Y:S01]  /*0150*/  ISETP.GE.U32.AND P0, PT, R0, 0x3, PT ;  /* 0x000000030000780c */ /* 0x000fe20003f06070 */
[----:B------:R-:W-:Y:S01]  /*0160*/  IMAD.MOV.U32 R0, RZ, RZ, -0x1 ;  /* 0xffffffffff007424 */ /* 0x000fe200078e00ff */
[C---:B--2---:R-:W-:Y:S02]  /*0170*/  FSETP.GEU.AND P1, PT, R5.reuse, RZ, PT ;  /* 0x000000ff0500720b */ /* 0x044fe40003f2e000 */
[----:B------:R-:W-:Y:S02]  /*0180*/  FSETP.NEU.AND P2, PT, R5, RZ, PT ;  /* 0x000000ff0500720b */ /* 0x000fe40003f4d000 */
[----:B------:R-:W-:Y:S02]  /*0190*/  SEL R8, R8, 0x1, !P1 ;  /* 0x0000000108087807 */ /* 0x000fe40004800000 */
[----:B------:R-:W-:Y:S02]  /*01a0*/  LOP3.LUT R5, R9, 0x3, RZ, 0xc0, !PT ;  /* 0x0000000309057812 */ /* 0x000fe400078ec0ff */
[----:B------:R-:W-:-:S07]  /*01b0*/  SEL R8, R8, RZ, P2 ;  /* 0x000000ff08087207 */ /* 0x000fce0001000000 */
.L_x_55:
[----:B0-----:R-:W0:Y:S02]  /*01c0*/  LDC R10, c[0x0][0x388] ;  /* 0x0000e200ff0a7b82 */ /* 0x001e240000000800 */
[----:B01----:R-:W-:-:S04]  /*01d0*/  IMAD R13, R7, R10, RZ ;  /* 0x0000000a070d7224 */ /* 0x003fc800078e02ff */
[----:B------:R-:W-:-:S06]  /*01e0*/  IMAD.WIDE R12, R13, 0x4, R2 ;  /* 0x000000040d0c7825 */ /* 0x000fcc00078e0202 */
[----:B------:R-:W2:Y:S01]  /*01f0*/  LDG.E R12, desc[UR6][R12.64] ;  /* 0x000000060c0c7981 */ /* 0x000ea2000c1e1900 */
[----:B------:R-:W-:Y:S01]  /*0200*/  IMAD.MOV.U32 R9, RZ, RZ, -0x1 ;  /* 0xffffffffff097424 */ /* 0x000fe200078e00ff */
[----:B------:R-:W-:Y:S01]  /*0210*/  BSSY.RECONVERGENT B0, `(.L_x_42) ;  /* 0x0000188000007945 */ /* 0x000fe20003800200 */
[----:B------:R-:W-:Y:S02]  /*0220*/  IMAD.MOV.U32 R11, RZ, RZ, R0 ;  /* 0x000000ffff0b7224 */ /* 0x000fe400078e0000 */
[----:B------:R-:W-:Y:S01]  /*0230*/  IMAD.MOV.U32 R0, RZ, RZ, R8 ;  /* 0x000000ffff007224 */ /* 0x000fe200078e0008 */
        /* <DEDUP_REMOVED lines=8> */
[----:B------:R-:W-:Y:S01]  /*02c0*/  BSSY.RECONVERGENT B1, `(.L_x_44) ;  /* 0x0000178000017945 */ /* 0x000fe20003800200 */
[----:B------:R-:W-:-:S04]  /*02d0*/  ISETP.NE.AND P1, PT, R0, RZ, PT ;  /* 0x000000ff0000720c */ /* 0x000fc80003f25270 */
[----:B------:R-:W-:-:S05]  /*02e0*/  SEL R16, RZ, 0xffffffff, P1 ;  /* 0xffffffffff107807 */ /* 0x000fca0000800000 */
[----:B------:R-:W-:Y:S02]  /*02f0*/  IMAD.IADD R0, R16, 0x1, R7 ;  /* 0x0000000110007824 */ /* 0x000fe400078e0207 */
[----:B------:R-:W-:Y:S05]  /*0300*/  @P2 BRA `(.L_x_45) ;  /* 0x0000000800f82947 */ /* 0x000fea0003800000 */
[----:B------:R-:W0:Y:S01]  /*0310*/  LDCU UR5, c[0x0][0x38c] ;  /* 0x00007180ff0577ac */ /* 0x000e220008000800 */
[----:B------:R-:W-:Y:S01]  /*0320*/  IMAD.MOV.U32 R9, RZ, RZ, RZ ;  /* 0x000000ffff097224 */ /* 0x000fe200078e00ff */
[----:B0-----:R-:W-:-:S09]  /*0330*/  UISETP.GE.U32.AND UP0, UPT, UR5, 0x8, UPT ;  /* 0x000000080500788c */ /* 0x001fd2000bf06070 */
[----:B------:R-:W-:Y:S05]  /*0340*/  BRA.U !UP0, `(.L_x_46) ;  /* 0x0000000508787547 */ /* 0x000fea000b800000 */
[----:B------:R-:W-:-:S05]  /*0350*/  UMOV UR4, URZ ;  /* 0x000000ff00047c82 */ /* 0x000fca0008000000 */
.L_x_47:
[----:B0-----:R-:W-:-:S04]  /*0360*/  IMAD R13, R10, UR4, RZ ;  /* 0x000000040a0d7c24 */ /* 0x001fc8000f8e02ff */
[----:B------:R-:W-:-:S05]  /*0370*/  IMAD.WIDE R12, R13, 0x4, R2 ;  /* 0x000000040d0c7825 */ /* 0x000fca00078e0202 */
[----:B------:R-:W2:Y:S01]  /*0380*/  LDG.E R14, desc[UR6][R12.64] ;  /* 0x000000060c0e7981 */ /* 0x000ea2000c1e1900 */
[----:B------:R-:W-:-:S04]  /*0390*/  IADD3 R9, PT, PT, -R0, UR4, RZ ;  /* 0x0000000400097c10 */ /* 0x000fc8000fffe1ff */
        /* <DEDUP_REMOVED lines=76> */
[----:B------:R-:W-:Y:S01]  /*0860*/  VIADD R9, R9, 0x7 ;  /* 0x0000000709097836 */ /* 0x000fe20000000000 */
[----:B------:R-:W-:-:S04]  /*0870*/  UIADD3 UR4, UPT, UPT, UR4, 0x8, URZ ;  /* 0x0000000804047890 */ /* 0x000fc8000fffe0ff */
[----:B------:R-:W-:-:S05]  /*0880*/  I2FP.F32.S32 R9, R9 ;  /* 0x0000000900097245 */ /* 0x000fca0000201400 */
        /* <DEDUP_REMOVED lines=10> */
.L_x_46:
[----:B------:R-:W-:-:S13]  /*0930*/  ISETP.NE.AND P1, PT, R4, RZ, PT ;  /* 0x000000ff0400720c */ /* 0x000fda0003f25270 */
[----:B------:R-:W-:Y:S05]  /*0940*/  @!P1 BRA `(.L_x_48) ;  /* 0x00000010003c9947 */ /* 0x000fea0003800000 */
[----:B------:R-:W-:Y:S01]  /*0950*/  ISETP.NE.AND P1, PT, R5, RZ, PT ;  /* 0x000000ff0500720c */ /* 0x000fe20003f25270 */
[----:B------:R-:W-:-:S12]  /*0960*/  @!P0 BRA `(.L_x_49) ;  /* 0x0000000000b88947 */ /* 0x000fd80003800000 */
[----:B------:R-:W-:-:S04]  /*0970*/  IMAD R13, R9, R10, RZ ;  /* 0x0000000a090d7224 */ /* 0x000fc800078e02ff */
[----:B------:R-:W-:-:S05]  /*0980*/  IMAD.WIDE R12, R13, 0x4, R2 ;  /* 0x000000040d0c7825 */ /* 0x000fca00078e0202 */
[----:B------:R-:W2:Y:S01]  /*0990*/  LDG.E R15, desc[UR6][R12.64] ;  /* 0x000000060c0f7981 */ /* 0x000ea2000c1e1900 */
[----:B------:R-:W-:-:S05]  /*09a0*/  IMAD.IADD R11, R9, 0x1, -R0 ;  /* 0x00000001090b7824 */ /* 0x000fca00078e0a00 */
        /* <DEDUP_REMOVED lines=42> */
.L_x_49:
[----:B------:R-:W-:Y:S05]  /*0c50*/  @!P1 BRA `(.L_x_48) ;  /* 0x0000000c00789947 */ /* 0x000fea0003800000 */
[----:B------:R-:W-:Y:S01]  /*0c60*/  ISETP.NE.AND P1, PT, R5, 0x1, PT ;  /* 0x000000010500780c */ /* 0x000fe20003f25270 */
[----:B------:R-:W-:-:S12]  /*0c70*/  ULOP3.LUT UP0, URZ, UR5, 0x1, URZ, 0xc0, !UPT ;  /* 0x0000000105ff7892 */ /* 0x000fd8000f80c0ff */
[----:B------:R-:W-:Y:S05]  /*0c80*/  @!P1 BRA `(.L_x_50) ;  /* 0x0000000000609947 */ /* 0x000fea0003800000 */
[----:B0-----:R-:W-:-:S04]  /*0c90*/  IMAD R13, R9, R10, RZ ;  /* 0x0000000a090d7224 */ /* 0x001fc800078e02ff */
[----:B------:R-:W-:-:S05]  /*0ca0*/  IMAD.WIDE R12, R13, 0x4, R2 ;  /* 0x000000040d0c7825 */ /* 0x000fca00078e0202 */
[----:B------:R-:W2:Y:S01]  /*0cb0*/  LDG.E R11, desc[UR6][R12.64] ;  /* 0x000000060c0b7981 */ /* 0x000ea2000c1e1900 */
[----:B------:R-:W-:-:S05]  /*0cc0*/  IMAD.IADD R17, R9, 0x1, -R0 ;  /* 0x0000000109117824 */ /* 0x000fca00078e0a00 */
        /* <DEDUP_REMOVED lines=20> */
.L_x_50:
[----:B------:R-:W-:Y:S05]  /*0e10*/  BRA.U !UP0, `(.L_x_48) ;  /* 0x0000000d08087547 */ /* 0x000fea000b800000 */
[----:B01----:R-:W-:-:S04]  /*0e20*/  IMAD R11, R9, R10, RZ ;  /* 0x0000000a090b7224 */ /* 0x003fc800078e02ff */
        /* <DEDUP_REMOVED lines=9> */
[----:B------:R-:W-:-:S05]  /*0ec0*/  FSEL R9, R12, RZ, P1 ;  /* 0x000000ff0c097208 */ /* 0x000fca0000800000 */
[----:B------:R2:W-:Y:S01]  /*0ed0*/  STG.E desc[UR6][R10.64], R9 ;  /* 0x000000090a007986 */ /* 0x0005e2000c101906 */
[----:B------:R-:W-:Y:S05]  /*0ee0*/  BRA `(.L_x_48) ;  /* 0x0000000800d47947 */ /* 0x000fea0003800000 */
.L_x_45:
[----:B------:R-:W0:Y:S02]  /*0ef0*/  LDC R14, c[0x0][0x38c] ;  /* 0x0000e300ff0e7b82 */ /* 0x000e240000000800 */
[----:B0-----:R-:W-:-:S13]  /*0f00*/  ISETP.GT.AND P1, PT, R11, R14, PT ;  /* 0x0000000e0b00720c */ /* 0x001fda0003f24270 */
        /* <DEDUP_REMOVED lines=9> */
[----:B------:R-:W-:-:S05]  /*0fa0*/  IMAD.IADD R9, R0, 0x1, -R11 ;  /* 0x0000000100097824 */ /* 0x000fca00078e0a0b */
[----:B------:R-:W-:-:S04]  /*0fb0*/  I2FP.F32.S32 R9, R9 ;  /* 0x0000000900097245 */ /* 0x000fc80000201400 */
[----:B------:R-:W-:-:S05]  /*0fc0*/  FMNMX R9, RZ, R9, PT ;  /* 0x00000009ff097209 */ /* 0x000fca0003800000 */
[----:B------:R-:W-:-:S05]  /*0fd0*/  FMUL R9, R9, R9 ;  /* 0x0000000909097220 */ /* 0x000fca0000400000 */
[C---:B------:R-:W-:Y:S02]  /*0fe0*/  FSETP.NEU.AND P1, PT, R9.reuse, RZ, PT ;  /* 0x000000ff0900720b */ /* 0x040fe40003f2d000 */
[----:B--2---:R-:W-:Y:S02]  /*0ff0*/  FSETP.NEU.AND P2, PT, R18, RZ, PT ;  /* 0x000000ff1200720b */ /* 0x004fe40003f4d000 */
[----:B------:R-:W-:Y:S01]  /*1000*/  LOP3.LUT R18, R9, 0x80000000, R18, 0xb8, !PT ;  /* 0x8000000009127812 */ /* 0x000fe200078eb812 */
[----:B------:R-:W-:-:S03]  /*1010*/  VIADD R9, R11, 0x1 ;  /* 0x000000010b097836 */ /* 0x000fc60000000000 */
[----:B------:R-:W-:-:S04]  /*1020*/  FSEL R18, R18, RZ, P2 ;  /* 0x000000ff12127208 */ /* 0x000fc80001000000 */
[----:B------:R-:W-:Y:S02]  /*1030*/  FSEL R17, R18, RZ, P1 ;  /* 0x000000ff12117208 */ /* 0x000fe40000800000 */
[----:B------:R-:W-:-:S03]  /*1040*/  ISETP.NE.AND P1, PT, R15, 0x1, PT ;  /* 0x000000010f00780c */ /* 0x000fc60003f25270 */
[----:B------:R0:W-:Y:S10]  /*1050*/  STG.E desc[UR6][R12.64], R17 ;  /* 0x000000110c007986 */ /* 0x0001f4000c101906 */
[----:B------:R-:W-:Y:S05]  /*1060*/  @!P1 BRA `(.L_x_52) ;  /* 0x0000000000709947 */ /* 0x000fea0003800000 */
[----:B0-----:R-:W-:-:S05]  /*1070*/  IMAD.WIDE R12, R10, 0x4, R12 ;  /* 0x000000040a0c7825 */ /* 0x001fca00078e020c */
[----:B------:R-:W2:Y:S01]  /*1080*/  LDG.E R18, desc[UR6][R12.64] ;  /* 0x000000060c127981 */ /* 0x000ea2000c1e1900 */
[----:B------:R-:W-:-:S05]  /*1090*/  IMAD.IADD R9, R0, 0x1, -R9 ;  /* 0x0000000100097824 */ /* 0x000fca00078e0a09 */
[----:B------:R-:W-:-:S04]  /*10a0*/  I2FP.F32.S32 R9, R9 ;  /* 0x0000000900097245 */ /* 0x000fc80000201400 */
[----:B------:R-:W-:-:S05]  /*10b0*/  FMNMX R9, R9, 1, PT ;  /* 0x3f80000009097809 */ /* 0x000fca0003800000 */
        /* <DEDUP_REMOVED lines=10> */
[----:B-1----:R-:W-:-:S05]  /*1160*/  IMAD.WIDE R12, R10, 0x4, R12 ;  /* 0x000000040a0c7825 */ /* 0x002fca00078e020c */
        /* <DEDUP_REMOVED lines=10> */
[----:B------:R-:W-:-:S05]  /*1210*/  FSEL R15, R18, RZ, P1 ;  /* 0x000000ff120f7208 */ /* 0x000fca0000800000 */
[----:B------:R2:W-:Y:S02]  /*1220*/  STG.E desc[UR6][R12.64], R15 ;  /* 0x0000000f0c007986 */ /* 0x0005e4000c101906 */
.L_x_52:
[----:B------:R-:W-:Y:S05]  /*1230*/  BSYNC.RECONVERGENT B2 ;  /* 0x0000000000027941 */ /* 0x000fea0003800200 */
.L_x_51:
[----:B012---:R-:W-:-:S05]  /*1240*/  IMAD.IADD R12, R14, 0x1, -R11 ;  /* 0x000000010e0c7824 */ /* 0x007fca00078e0a0b */
[----:B------:R-:W-:-:S13]  /*1250*/  ISETP.GE.U32.AND P1, PT, R12, 0x3, PT ;  /* 0x000000030c00780c */ /* 0x000fda0003f26070 */
[----:B------:R-:W-:Y:S05]  /*1260*/  @!P1 BRA `(.L_x_48) ;  /* 0x0000000400f49947 */ /* 0x000fea0003800000 */
[----:B------:R-:W-:-:S04]  /*1270*/  IMAD R15, R9, R10, RZ ;  /* 0x0000000a090f7224 */ /* 0x000fc800078e02ff */
[----:B------:R-:W-:-:S05]  /*1280*/  IMAD.WIDE R12, R15, 0x4, R2 ;  /* 0x000000040f0c7825 */ /* 0x000fca00078e0202 */
[----:B------:R-:W2:Y:S01]  /*1290*/  LDG.E R19, desc[UR6][R12.64] ;  /* 0x000000060c137981 */ /* 0x000ea2000c1e1900 */
[----:B------:R-:W-:Y:S01]  /*12a0*/  LOP3.LUT R18, RZ, R9, RZ, 0x33, !PT ;  /* 0x00000009ff127212 */ /* 0x000fe200078e33ff */
[----:B------:R-:W-:-:S03]  /*12b0*/  IMAD.IADD R11, R9, 0x1, -R11 ;  /* 0x00000001090b7824 */ /* 0x000fc600078e0a0b */
[----:B------:R-:W-:Y:S02]  /*12c0*/  IADD3 R18, PT, PT, R18, R7, R16 ;  /* 0x0000000712127210 */ /* 0x000fe40007ffe010 */
[----:B------:R-:W-:-:S03]  /*12d0*/  I2FP.F32.S32 R16, R11 ;  /* 0x0000000b00107245 */ /* 0x000fc60000201400 */
[----:B------:R-:W-:-:S05]  /*12e0*/  VIADD R17, R18, 0x1 ;  /* 0x0000000112117836 */ /* 0x000fca0000000000 */
        /* <DEDUP_REMOVED lines=11> */
[----:B------:R-:W-:Y:S01]  /*13a0*/  VIADD R19, R11, 0x1 ;  /* 0x000000010b137836 */ /* 0x000fe20000000000 */
[----:B------:R-:W-:-:S04]  /*13b0*/  I2FP.F32.S32 R20, R18 ;  /* 0x0000001200147245 */ /* 0x000fc80000201400 */
        /* <DEDUP_REMOVED lines=25> */
[----:B------:R-:W-:Y:S01]  /*1550*/  VIADD R19, R11, 0x3 ;  /* 0x000000030b137836 */ /* 0x000fe20000000000 */
[----:B------:R-:W-:Y:S01]  /*1560*/  IADD3 R9, PT, PT, R9, 0x4, -R14 ;  /* 0x0000000409097810 */ /* 0x000fe20007ffe80e */
[----:B------:R-:W-:Y:S02]  /*1570*/  VIADD R20, R18, 0xfffffffe ;  /* 0xfffffffe12147836 */ /* 0x000fe40000000000 */
[----:B------:R-:W-:Y:S01]  /*1580*/  IMAD R15, R10, 0x4, R15 ;  /* 0x000000040a0f7824 */ /* 0x000fe200078e020f */
[----:B------:R-:W-:-:S02]  /*1590*/  I2FP.F32.S32 R19, R19 ;  /* 0x0000001300137245 */ /* 0x000fc40000201400 */
[----:B------:R-:W-:-:S04]  /*15a0*/  I2FP.F32.S32 R20, R20 ;  /* 0x0000001400147245 */ /* 0x000fc80000201400 */
[----:B------:R-:W-:-:S05]  /*15b0*/  FMNMX R19, R19, R20, PT ;  /* 0x0000001413137209 */ /* 0x000fca0003800000 */
[----:B------:R-:W-:-:S05]  /*15c0*/  FMUL R19, R19, R19 ;  /* 0x0000001313137220 */ /* 0x000fca0000400000 */
[C---:B------:R-:W-:Y:S02]  /*15d0*/  FSETP.NEU.AND P1, PT, R19.reuse, RZ, PT ;  /* 0x000000ff1300720b */ /* 0x040fe40003f2d000 */
[----:B--2---:R-:W-:Y:S02]  /*15e0*/  FSETP.NEU.AND P2, PT, R22, RZ, PT ;  /* 0x000000ff1600720b */ /* 0x004fe40003f4d000 */
[----:B------:R-:W-:-:S04]  /*15f0*/  LOP3.LUT R22, R19, 0x80000000, R22, 0xb8, !PT ;  /* 0x8000000013167812 */ /* 0x000fc800078eb816 */
[----:B------:R-:W-:-:S04]  /*1600*/  FSEL R22, R22, RZ, P2 ;  /* 0x000000ff16167208 */ /* 0x000fc80001000000 */
[----:B0-----:R-:W-:Y:S02]  /*1610*/  FSEL R13, R22, RZ, P1 ;  /* 0x000000ff160d7208 */ /* 0x001fe40000800000 */
[----:B------:R-:W-:-:S03]  /*1620*/  ISETP.NE.AND P1, PT, R9, 0x1, PT ;  /* 0x000000010900780c */ /* 0x000fc60003f25270 */
[----:B------:R0:W-:Y:S10]  /*1630*/  STG.E desc[UR6][R16.64], R13 ;  /* 0x0000000d10007986 */ /* 0x0001f4000c101906 */
[----:B------:R-:W-:Y:S05]  /*1640*/  @!P1 BRA `(.L_x_48) ;  /* 0x0000000000fc9947 */ /* 0x000fea0003800000 */
[----:B------:R-:W-:Y:S02]  /*1650*/  VIADD R11, R11, 0x5 ;  /* 0x000000050b0b7836 */ /* 0x000fe40000000000 */
[----:B------:R-:W-:Y:S02]  /*1660*/  VIADD R18, R18, 0xfffffffc ;  /* 0xfffffffc12127836 */ /* 0x000fe40000000000 */
[----:B0-----:R-:W-:-:S07]  /*1670*/  IMAD.MOV.U32 R17, RZ, RZ, R15 ;  /* 0x000000ffff117224 */ /* 0x001fce00078e000f */
.L_x_53:
[----:B-1----:R-:W-:-:S05]  /*1680*/  IMAD.WIDE R14, R17, 0x4, R2 ;  /* 0x00000004110e7825 */ /* 0x002fca00078e0202 */
        /* <DEDUP_REMOVED lines=42> */
[C---:B------:R-:W-:Y:S02]  /*1930*/  VIADD R19, R18.reuse, 0xfffffffe ;  /* 0xfffffffe12137836 */ /* 0x040fe40000000000 */
        /* <DEDUP_REMOVED lines=16> */
.L_x_48:
[----:B------:R-:W-:Y:S05]  /*1a40*/  BSYNC.RECONVERGENT B1 ;  /* 0x0000000000017941 */ /* 0x000fea0003800200 */
.L_x_44:
[----:B------:R-:W-:Y:S05]  /*1a50*/  BRA `(.L_x_54) ;  /* 0x00000000000c7947 */ /* 0x000fea0003800000 */
.L_x_43:
[----:B------:R-:W-:-:S13]  /*1a60*/  ISETP.NE.AND P1, PT, R0, RZ, PT ;  /* 0x000000ff0000720c */ /* 0x000fda0003f25270 */
[----:B------:R-:W-:-:S04]  /*1a70*/  @!P1 VIADD R11, R7, 0x1 ;  /* 0x00000001070b9836 */ /* 0x000fc80000000000 */
[----:B------:R-:W-:-:S07]  /*1a80*/  IMAD.MOV.U32 R0, RZ, RZ, R11 ;  /* 0x000000ffff007224 */ /* 0x000fce00078e000b */
.L_x_54:
[----:B------:R-:W-:Y:S05]  /*1a90*/  BSYNC.RECONVERGENT B0 ;  /* 0x0000000000007941 */ /* 0x000fea0003800200 */
.L_x_42:
[----:B--2---:R-:W2:Y:S01]  /*1aa0*/  LDC R9, c[0x0][0x38c] ;  /* 0x0000e300ff097b82 */ /* 0x004ea20000000800 */
[----:B------:R-:W-:-:S05]  /*1ab0*/  VIADD R7, R7, 0x1 ;  /* 0x0000000107077836 */ /* 0x000fca0000000000 */
[----:B--2---:R-:W-:-:S13]  /*1ac0*/  ISETP.NE.AND P1, PT, R7, R9, PT ;  /* 0x000000090700720c */ /* 0x004fda0003f25270 */
[----:B------:R-:W-:Y:S05]  /*1ad0*/  @P1 BRA `(.L_x_55) ;  /* 0xffffffe400b81947 */ /* 0x000fea000383ffff */
.L_x_41:
[----:B------:R-:W-:-:S13]  /*1ae0*/  ISETP.NE.AND P0, PT, R0, -0x1, PT ;  /* 0xffffffff0000780c */ /* 0x000fda0003f05270 */
[----:B------:R-:W-:Y:S05]  /*1af0*/  @!P0 BRA `(.L_x_56) ;  /* 0x0000000400548947 */ /* 0x000fea0003800000 */
[----:B------:R-:W-:-:S13]  /*1b00*/  ISETP.GE.AND P0, PT, R0, R9, PT ;  /* 0x000000090000720c */ /* 0x000fda0003f06270 */
[----:B------:R-:W-:Y:S05]  /*1b10*/  @P0 EXIT ;  /* 0x000000000000094d */ /* 0x000fea0003800000 */
[----:B------:R-:W-:Y:S01]  /*1b20*/  IMAD.IADD R4, R9, 0x1, -R0 ;  /* 0x0000000109047824 */ /* 0x000fe200078e0a00 */
[----:B------:R-:W-:Y:S01]  /*1b30*/  BSSY.RECONVERGENT B0, `(.L_x_57) ;  /* 0x000001a000007945 */ /* 0x000fe20003800200 */
[----:B------:R-:W-:-:S03]  /*1b40*/  IMAD.IADD R6, R0, 0x1, -R9 ;  /* 0x0000000100067824 */ /* 0x000fc600078e0a09 */
[----:B------:R-:W-:Y:S02]  /*1b50*/  LOP3.LUT P1, R5, R4, 0x3, RZ, 0xc0, !PT ;  /* 0x0000000304057812 */ /* 0x000fe4000782c0ff */
[----:B------:R-:W-:Y:S01]  /*1b60*/  ISETP.GT.U32.AND P0, PT, R6, -0x4, PT ;  /* 0xfffffffc0600780c */ /* 0x000fe20003f04070 */
[----:B------:R-:W-:-:S10]  /*1b70*/  IMAD.MOV.U32 R6, RZ, RZ, R0 ;  /* 0x000000ffff067224 */ /* 0x000fd400078e0000 */
[----:B------:R-:W-:Y:S05]  /*1b80*/  @!P1 BRA `(.L_x_58) ;  /* 0x0000000000509947 */ /* 0x000fea0003800000 */
[----:B01----:R-:W0:Y:S01]  /*1b90*/  LDC R13, c[0x0][0x388] ;  /* 0x0000e200ff0d7b82 */ /* 0x003e220000000800 */
[----:B------:R-:W-:Y:S02]  /*1ba0*/  IMAD.IADD R6, R5, 0x1, R0 ;  /* 0x0000000105067824 */ /* 0x000fe400078e0200 */
[----:B------:R-:W-:Y:S02]  /*1bb0*/  IMAD.MOV R8, RZ, RZ, -R5 ;  /* 0x000000ffff087224 */ /* 0x000fe400078e0a05 */
[----:B------:R-:W-:Y:S02]  /*1bc0*/  IMAD.MOV.U32 R10, RZ, RZ, RZ ;  /* 0x000000ffff0a7224 */ /* 0x000fe400078e00ff */
[----:B0-----:R-:W-:-:S07]  /*1bd0*/  IMAD R7, R0, R13, RZ ;  /* 0x0000000d00077224 */ /* 0x001fce00078e02ff */
.L_x_59:
[----:B--2---:R-:W-:-:S05]  /*1be0*/  IMAD.WIDE R4, R7, 0x4, R2 ;  /* 0x0000000407047825 */ /* 0x004fca00078e0202 */
        /* <DEDUP_REMOVED lines=14> */
.L_x_58:
[----:B------:R-:W-:Y:S05]  /*1cd0*/  BSYNC.RECONVERGENT B0 ;  /* 0x0000000000007941 */ /* 0x000fea0003800200 */
.L_x_57:
[----:B------:R-:W-:Y:S05]  /*1ce0*/  @P0 EXIT ;  /* 0x000000000000094d */ /* 0x000fea0003800000 */
[----:B--2---:R-:W2:Y:S01]  /*1cf0*/  LDC R4, c[0x0][0x388] ;  /* 0x0000e200ff047b82 */ /* 0x004ea20000000800 */
[----:B------:R-:W3:Y:S01]  /*1d00*/  LDCU UR4, c[0x0][0x388] ;  /* 0x00007100ff0477ac */ /* 0x000ee20008000800 */
[C---:B------:R-:W-:Y:S01]  /*1d10*/  IMAD.IADD R9, R6.reuse, 0x1, -R9 ;  /* 0x0000000106097824 */ /* 0x040fe200078e0a09 */
[C---:B------:R-:W-:Y:S01]  /*1d20*/  IADD3 R8, PT, PT, R6.reuse, 0x1, -R0 ;  /* 0x0000000106087810 */ /* 0x040fe20007ffe800 */
[----:B---3--:R-:W-:-:S07]  /*1d30*/  IMAD R5, R6, UR4, RZ ;  /* 0x0000000406057c24 */ /* 0x008fce000f8e02ff */
.L_x_60:
[----:B01----:R-:W-:-:S05]  /*1d40*/  IMAD.WIDE R12, R5, 0x4, R2 ;  /* 0x00000004050c7825 */ /* 0x003fca00078e0202 */
[----:B------:R-:W3:Y:S01]  /*1d50*/  LDG.E R7, desc[UR6][R12.64] ;  /* 0x000000060c077981 */ /* 0x000ee2000c1e1900 */
[----:B------:R-:W-:-:S05]  /*1d60*/  VIADD R0, R8, 0xffffffff ;  /* 0xffffffff08007836 */ /* 0x000fca0000000000 */
[----:B------:R-:W-:-:S05]  /*1d70*/  I2FP.F32.S32 R0, R0 ;  /* 0x0000000000007245 */ /* 0x000fca0000201400 */
[----:B------:R-:W-:-:S05]  /*1d80*/  FMUL R0, R0, R0 ;  /* 0x0000000000007220 */ /* 0x000fca0000400000 */
[C---:B------:R-:W-:Y:S02]  /*1d90*/  FSETP.NEU.AND P0, PT, R0.reuse, RZ, PT ;  /* 0x000000ff0000720b */ /* 0x040fe40003f0d000 */
[----:B---3--:R-:W-:Y:S02]  /*1da0*/  FSETP.NEU.AND P1, PT, R7, RZ, PT ;  /* 0x000000ff0700720b */ /* 0x008fe40003f2d000 */
[----:B------:R-:W-:-:S04]  /*1db0*/  LOP3.LUT R7, R0, 0x80000000, R7, 0xb8, !PT ;  /* 0x8000000000077812 */ /* 0x000fc800078eb807 */
[----:B------:R-:W-:-:S04]  /*1dc0*/  FSEL R7, R7, RZ, P1 ;  /* 0x000000ff07077208 */ /* 0x000fc80000800000 */
[----:B------:R-:W-:Y:S01]  /*1dd0*/  FSEL R15, R7, RZ, P0 ;  /* 0x000000ff070f7208 */ /* 0x000fe20000000000 */
[----:B--2---:R-:W-:-:S04]  /*1de0*/  IMAD.WIDE R6, R4, 0x4, R12 ;  /* 0x0000000404067825 */ /* 0x004fc800078e020c */
        /* <DEDUP_REMOVED lines=38> */
.L_x_56:
[----:B------:R2:W5:Y:S01]  /*2050*/  LDG.E R7, desc[UR6][R2.64] ;  /* 0x0000000602077981 */ /* 0x000562000c1e1900 */
[----:B------:R-:W3:Y:S01]  /*2060*/  LDC R0, c[0x0][0x388] ;  /* 0x0000e200ff007b82 */ /* 0x000ee20000000800 */
[----:B------:R-:W-:Y:S02]  /*2070*/  ISETP.GE.AND P0, PT, R9, 0x1, PT ;  /* 0x000000010900780c */ /* 0x000fe40003f06270 */
[----:B------:R-:W-:Y:S02]  /*2080*/  I2FP.F32.S32 R5, R9 ;  /* 0x0000000900057245 */ /* 0x000fe40000201400 */
[----:B---3--:R-:W-:-:S04]  /*2090*/  I2FP.F32.S32 R4, R0 ;  /* 0x0000000000047245 */ /* 0x008fc80000201400 */
[----:B------:R-:W-:-:S05]  /*20a0*/  FMNMX R4, R4, R5, !PT ;  /* 0x0000000504047209 */ /* 0x000fca0007800000 */
[----:B------:R-:W-:-:S04]  /*20b0*/  FADD R4, R4, R4 ;  /* 0x0000000404047221 */ /* 0x000fc80000000000 */
[----:B------:R-:W-:Y:S01]  /*20c0*/  FMUL R4, R4, R4 ;  /* 0x0000000404047220 */ /* 0x000fe20000400000 */
[----:B--2---:R-:W-:Y:S06]  /*20d0*/  @!P0 EXIT ;  /* 0x000000000000894d */ /* 0x004fec0003800000 */
        /* <DEDUP_REMOVED lines=13> */
.L_x_62:
[----:B012---:R-:W-:-:S04]  /*21b0*/  IMAD.WIDE R16, R25, 0x4, R2 ;  /* 0x0000000419107825 */ /* 0x007fc800078e0202 */
        /* <DEDUP_REMOVED lines=19> */
.L_x_61:
[----:B------:R-:W-:Y:S05]  /*22f0*/  @!P0 EXIT ;  /* 0x000000000000894d */ /* 0x000fea0003800000 */
[----:B------:R-:W-:Y:S02]  /*2300*/  ISETP.GE.U32.AND P0, PT, R24, 0x4, PT ;  /* 0x000000041800780c */ /* 0x000fe40003f06070 */
[----:B------:R-:W-:-:S04]  /*2310*/  LOP3.LUT R8, R9, 0x3, RZ, 0xc0, !PT ;  /* 0x0000000309087812 */ /* 0x000fc800078ec0ff */
[----:B------:R-:W-:-:S07]  /*2320*/  ISETP.NE.AND P1, PT, R8, RZ, PT ;  /* 0x000000ff0800720c */ /* 0x000fce0003f25270 */
[----:B------:R-:W-:Y:S06]  /*2330*/  @!P0 BRA `(.L_x_63) ;  /* 0x0000000000288947 */ /* 0x000fec0003800000 */
[C---:B--2---:R-:W-:Y:S02]  /*2340*/  IMAD R7, R5.reuse, R0, RZ ;  /* 0x0000000005077224 */ /* 0x044fe400078e02ff */
[----:B------:R-:W-:Y:S02]  /*2350*/  VIADD R5, R5, 0x4 ;  /* 0x0000000405057836 */ /* 0x000fe40000000000 */
[----:B------:R-:W-:-:S05]  /*2360*/  IMAD.WIDE R6, R7, 0x4, R2 ;  /* 0x0000000407067825 */ /* 0x000fca00078e0202 */
[----:B------:R3:W-:Y:S01]  /*2370*/  STG.E desc[UR6][R6.64], R4 ;  /* 0x0000000406007986 */ /* 0x0007e2000c101906 */
[----:B01----:R-:W-:-:S05]  /*2380*/  IMAD.WIDE R10, R0, 0x4, R6 ;  /* 0x00000004000a7825 */ /* 0x003fca00078e0206 */
[----:B------:R3:W-:Y:S01]  /*2390*/  STG.E desc[UR6][R10.64], R4 ;  /* 0x000000040a007986 */ /* 0x0007e2000c101906 */
[----:B------:R-:W-:-:S05]  /*23a0*/  IMAD.WIDE R12, R0, 0x4, R10 ;  /* 0x00000004000c7825 */ /* 0x000fca00078e020a */
[----:B------:R3:W-:Y:S01]  /*23b0*/  STG.E desc[UR6][R12.64], R4 ;  /* 0x000000040c007986 */ /* 0x0007e2000c101906 */
[----:B------:R-:W-:-:S05]  /*23c0*/  IMAD.WIDE R14, R0, 0x4, R12 ;  /* 0x00000004000e7825 */ /* 0x000fca00078e020c */
[----:B------:R3:W-:Y:S02]  /*23d0*/  STG.E desc[UR6][R14.64], R4 ;  /* 0x000000040e007986 */ /* 0x0007e4000c101906 */
.L_x_63:
[----:B------:R-:W-:Y:S05]  /*23e0*/  @!P1 EXIT ;  /* 0x000000000000994d */ /* 0x000fea0003800000 */
[----:B------:R-:W-:Y:S02]  /*23f0*/  ISETP.NE.AND P1, PT, R8, 0x1, PT ;  /* 0x000000010800780c */ /* 0x000fe40003f25270 */
[----:B------:R-:W-:-:S04]  /*2400*/  LOP3.LUT R9, R9, 0x1, RZ, 0xc0, !PT ;  /* 0x0000000109097812 */ /* 0x000fc800078ec0ff */
[----:B------:R-:W-:-:S07]  /*2410*/  ISETP.NE.U32.AND P0, PT, R9, 0x1, PT ;  /* 0x000000010900780c */ /* 0x000fce0003f05070 */
[C---:B--23--:R-:W-:Y:S02]  /*2420*/  @P1 IMAD R7, R5.reuse, R0, RZ ;  /* 0x0000000005071224 */ /* 0x04cfe400078e02ff */
        /* <DEDUP_REMOVED lines=10> */
.L_x_64:
        /* <DEDUP_REMOVED lines=11> */
.L_x_70:


//--------------------- .nv.shared.reserved.0     --------------------------
	.section	.nv.shared.reserved.0,"aw",@nobits
	.weak		__nv_reservedSMEM_offset_0_alias
	.size		__nv_reservedSMEM_offset_0_alias, 0, 64
	.other		__nv_reservedSMEM_offset_0_alias,@"STO_CUDA_RESERVED_SHARED STV_DEFAULT"
__nv_reservedSMEM_offset_0_alias:
	.zero		0
	.zero		64


//--------------------- .nv.constant0._Z13sign_and_sqrtPfS_S_ii --------------------------
	.section	.nv.constant0._Z13sign_and_sqrtPfS_S_ii,"a",@progbits
	.sectionflags	@""
	.align	4
.nv.constant0._Z13sign_and_sqrtPfS_S_ii:
	.zero		928


//--------------------- .nv.constant0._Z11second_passPfS_PiS_ii --------------------------
	.section	.nv.constant0._Z11second_passPfS_PiS_ii,"a",@progbits
	.sectionflags	@""
	.align	4
.nv.constant0._Z11second_passPfS_PiS_ii:
	.zero		936


//--------------------- .nv.constant0._Z16voxel_first_passPfii --------------------------
	.section	.nv.constant0._Z16voxel_first_passPfii,"a",@progbits
	.sectionflags	@""
	.align	4
.nv.constant0._Z16voxel_first_passPfii:
	.zero		912


//--------------------- .nv.constant0._Z19implicit_first_passPfii --------------------------
	.section	.nv.constant0._Z19implicit_first_passPfii,"a",@progbits
	.sectionflags	@""
	.align	4
.nv.constant0._Z19implicit_first_passPfii:
	.zero		912


//--------------------- SYMBOLS --------------------------

	.type		.nv.reservedSmem.offset0,@object
	.size		.nv.reservedSmem.offset0,0x4
